//
// Generated by NVIDIA NVVM Compiler
//
// Compiler Build ID: CL-36424714
// Cuda compilation tools, release 13.0, V13.0.88
// Based on NVVM 20.0.0
//

.version 9.0
.target sm_100
.address_size 64

	// .globl	_Z10mysgemm_v4ILi256ELi128ELi128ELi8ELi8ELi8EEviiifPfS0_fS0_
// _ZZ10mysgemm_v4ILi256ELi128ELi128ELi8ELi8ELi8EEviiifPfS0_fS0_E2As has been demoted
// _ZZ10mysgemm_v4ILi256ELi128ELi128ELi8ELi8ELi8EEviiifPfS0_fS0_E2Bs has been demoted

.visible .entry _Z10mysgemm_v4ILi256ELi128ELi128ELi8ELi8ELi8EEviiifPfS0_fS0_(
	.param .u32 _Z10mysgemm_v4ILi256ELi128ELi128ELi8ELi8ELi8EEviiifPfS0_fS0__param_0,
	.param .u32 _Z10mysgemm_v4ILi256ELi128ELi128ELi8ELi8ELi8EEviiifPfS0_fS0__param_1,
	.param .u32 _Z10mysgemm_v4ILi256ELi128ELi128ELi8ELi8ELi8EEviiifPfS0_fS0__param_2,
	.param .f32 _Z10mysgemm_v4ILi256ELi128ELi128ELi8ELi8ELi8EEviiifPfS0_fS0__param_3,
	.param .u64 .ptr .align 1 _Z10mysgemm_v4ILi256ELi128ELi128ELi8ELi8ELi8EEviiifPfS0_fS0__param_4,
	.param .u64 .ptr .align 1 _Z10mysgemm_v4ILi256ELi128ELi128ELi8ELi8ELi8EEviiifPfS0_fS0__param_5,
	.param .f32 _Z10mysgemm_v4ILi256ELi128ELi128ELi8ELi8ELi8EEviiifPfS0_fS0__param_6,
	.param .u64 .ptr .align 1 _Z10mysgemm_v4ILi256ELi128ELi128ELi8ELi8ELi8EEviiifPfS0_fS0__param_7
)
{
	.reg .pred 	%p<3>;
	.reg .b32 	%r<120>;
	.reg .b32 	%f<1103>;
	.reg .b64 	%rd<247>;
	// demoted variable
	.shared .align 4 .b8 _ZZ10mysgemm_v4ILi256ELi128ELi128ELi8ELi8ELi8EEviiifPfS0_fS0_E2As[4096];
	// demoted variable
	.shared .align 4 .b8 _ZZ10mysgemm_v4ILi256ELi128ELi128ELi8ELi8ELi8EEviiifPfS0_fS0_E2Bs[4096];
	ld.param.u32 	%r7, [_Z10mysgemm_v4ILi256ELi128ELi128ELi8ELi8ELi8EEviiifPfS0_fS0__param_2];
	ld.param.u64 	%rd17, [_Z10mysgemm_v4ILi256ELi128ELi128ELi8ELi8ELi8EEviiifPfS0_fS0__param_4];
	ld.param.u64 	%rd18, [_Z10mysgemm_v4ILi256ELi128ELi128ELi8ELi8ELi8EEviiifPfS0_fS0__param_5];
	cvta.to.global.u64 	%rd19, %rd17;
	cvta.to.global.u64 	%rd1, %rd18;
	mov.u32 	%r8, %ctaid.x;
	mov.u32 	%r9, %ctaid.y;
	mov.u32 	%r1, %tid.x;
	mov.u32 	%r2, %tid.y;
	mul.lo.s32 	%r10, %r9, %r7;
	shl.b32 	%r11, %r10, 7;
	mul.wide.s32 	%rd20, %r11, 4;
	add.s64 	%rd246, %rd19, %rd20;
	shl.b32 	%r3, %r8, 7;
	setp.lt.s32 	%p1, %r7, 1;
	mov.f32 	%f1039, 0f00000000;
	mov.f32 	%f1040, %f1039;
	mov.f32 	%f1041, %f1039;
	mov.f32 	%f1042, %f1039;
	mov.f32 	%f1043, %f1039;
	mov.f32 	%f1044, %f1039;
	mov.f32 	%f1045, %f1039;
	mov.f32 	%f1046, %f1039;
	mov.f32 	%f1047, %f1039;
	mov.f32 	%f1048, %f1039;
	mov.f32 	%f1049, %f1039;
	mov.f32 	%f1050, %f1039;
	mov.f32 	%f1051, %f1039;
	mov.f32 	%f1052, %f1039;
	mov.f32 	%f1053, %f1039;
	mov.f32 	%f1054, %f1039;
	mov.f32 	%f1055, %f1039;
	mov.f32 	%f1056, %f1039;
	mov.f32 	%f1057, %f1039;
	mov.f32 	%f1058, %f1039;
	mov.f32 	%f1059, %f1039;
	mov.f32 	%f1060, %f1039;
	mov.f32 	%f1061, %f1039;
	mov.f32 	%f1062, %f1039;
	mov.f32 	%f1063, %f1039;
	mov.f32 	%f1064, %f1039;
	mov.f32 	%f1065, %f1039;
	mov.f32 	%f1066, %f1039;
	mov.f32 	%f1067, %f1039;
	mov.f32 	%f1068, %f1039;
	mov.f32 	%f1069, %f1039;
	mov.f32 	%f1070, %f1039;
	mov.f32 	%f1071, %f1039;
	mov.f32 	%f1072, %f1039;
	mov.f32 	%f1073, %f1039;
	mov.f32 	%f1074, %f1039;
	mov.f32 	%f1075, %f1039;
	mov.f32 	%f1076, %f1039;
	mov.f32 	%f1077, %f1039;
	mov.f32 	%f1078, %f1039;
	mov.f32 	%f1079, %f1039;
	mov.f32 	%f1080, %f1039;
	mov.f32 	%f1081, %f1039;
	mov.f32 	%f1082, %f1039;
	mov.f32 	%f1083, %f1039;
	mov.f32 	%f1084, %f1039;
	mov.f32 	%f1085, %f1039;
	mov.f32 	%f1086, %f1039;
	mov.f32 	%f1087, %f1039;
	mov.f32 	%f1088, %f1039;
	mov.f32 	%f1089, %f1039;
	mov.f32 	%f1090, %f1039;
	mov.f32 	%f1091, %f1039;
	mov.f32 	%f1092, %f1039;
	mov.f32 	%f1093, %f1039;
	mov.f32 	%f1094, %f1039;
	mov.f32 	%f1095, %f1039;
	mov.f32 	%f1096, %f1039;
	mov.f32 	%f1097, %f1039;
	mov.f32 	%f1098, %f1039;
	mov.f32 	%f1099, %f1039;
	mov.f32 	%f1100, %f1039;
	mov.f32 	%f1101, %f1039;
	mov.f32 	%f1102, %f1039;
	@%p1 bra 	$L__BB0_3;
	ld.param.u32 	%r117, [_Z10mysgemm_v4ILi256ELi128ELi128ELi8ELi8ELi8EEviiifPfS0_fS0__param_2];
	ld.param.u32 	%r114, [_Z10mysgemm_v4ILi256ELi128ELi128ELi8ELi8ELi8EEviiifPfS0_fS0__param_1];
	mov.u32 	%r13, %ntid.x;
	mad.lo.s32 	%r14, %r2, %r13, %r1;
	shr.u32 	%r15, %r14, 7;
	and.b32  	%r16, %r14, 127;
	shr.u32 	%r17, %r14, 3;
	and.b32  	%r18, %r14, 7;
	mad.lo.s32 	%r19, %r17, %r117, %r18;
	shl.b32 	%r20, %r117, 5;
	add.s32 	%r21, %r19, %r20;
	shl.b32 	%r22, %r117, 6;
	add.s32 	%r23, %r19, %r22;
	add.s32 	%r24, %r23, %r20;
	mad.lo.s32 	%r25, %r15, %r114, %r16;
	shl.b32 	%r26, %r114, 1;
	add.s32 	%r27, %r25, %r26;
	shl.b32 	%r28, %r114, 2;
	add.s32 	%r29, %r25, %r28;
	add.s32 	%r30, %r29, %r26;
	mul.wide.u32 	%rd3, %r24, 4;
	mul.wide.u32 	%rd4, %r23, 4;
	mul.wide.u32 	%rd5, %r21, 4;
	mul.wide.u32 	%rd6, %r19, 4;
	mul.wide.s32 	%rd21, %r30, 4;
	add.s64 	%rd7, %rd1, %rd21;
	mul.wide.u32 	%rd245, %r3, 4;
	mul.wide.s32 	%rd22, %r29, 4;
	add.s64 	%rd9, %rd1, %rd22;
	mul.wide.s32 	%rd23, %r27, 4;
	add.s64 	%rd10, %rd1, %rd23;
	mul.wide.s32 	%rd24, %r25, 4;
	add.s64 	%rd11, %rd1, %rd24;
	mov.b32 	%r119, 0;
	mov.f32 	%f1039, 0f00000000;
$L__BB0_2:
	ld.param.u32 	%r118, [_Z10mysgemm_v4ILi256ELi128ELi128ELi8ELi8ELi8EEviiifPfS0_fS0__param_2];
	ld.param.u32 	%r115, [_Z10mysgemm_v4ILi256ELi128ELi128ELi8ELi8ELi8EEviiifPfS0_fS0__param_1];
	add.s64 	%rd25, %rd246, %rd6;
	ld.global.f32 	%f197, [%rd25];
	mov.u32 	%r31, %tid.y;
	mov.u32 	%r32, %ntid.x;
	mov.u32 	%r33, %tid.x;
	mad.lo.s32 	%r34, %r31, %r32, %r33;
	shl.b32 	%r35, %r34, 2;
	and.b32  	%r36, %r35, 28;
	mov.u32 	%r37, _ZZ10mysgemm_v4ILi256ELi128ELi128ELi8ELi8ELi8EEviiifPfS0_fS0_E2As;
	add.s32 	%r38, %r37, %r36;
	and.b32  	%r39, %r35, -32;
	add.s32 	%r40, %r38, %r39;
	st.shared.f32 	[%r40], %f197;
	add.s64 	%rd26, %rd246, %rd5;
	ld.global.f32 	%f198, [%rd26];
	st.shared.f32 	[%r40+1024], %f198;
	add.s64 	%rd27, %rd246, %rd4;
	ld.global.f32 	%f199, [%rd27];
	st.shared.f32 	[%r40+2048], %f199;
	add.s64 	%rd28, %rd246, %rd3;
	ld.global.f32 	%f200, [%rd28];
	st.shared.f32 	[%r40+3072], %f200;
	add.s64 	%rd29, %rd11, %rd245;
	ld.global.f32 	%f201, [%rd29];
	and.b32  	%r41, %r35, 508;
	mov.u32 	%r42, _ZZ10mysgemm_v4ILi256ELi128ELi128ELi8ELi8ELi8EEviiifPfS0_fS0_E2Bs;
	add.s32 	%r43, %r42, %r41;
	and.b32  	%r44, %r35, -512;
	add.s32 	%r45, %r43, %r44;
	st.shared.f32 	[%r45], %f201;
	add.s64 	%rd30, %rd10, %rd245;
	ld.global.f32 	%f202, [%rd30];
	st.shared.f32 	[%r45+1024], %f202;
	add.s64 	%rd31, %rd9, %rd245;
	ld.global.f32 	%f203, [%rd31];
	st.shared.f32 	[%r45+2048], %f203;
	add.s64 	%rd32, %rd7, %rd245;
	ld.global.f32 	%f204, [%rd32];
	st.shared.f32 	[%r45+3072], %f204;
	bar.sync 	0;
	add.s64 	%rd246, %rd246, 32;
	shl.b32 	%r46, %r31, 8;
	add.s32 	%r47, %r37, %r46;
	ld.shared.f32 	%f205, [%r47];
	shl.b32 	%r48, %r33, 5;
	add.s32 	%r49, %r42, %r48;
	ld.shared.f32 	%f206, [%r49];
	fma.rn.f32 	%f207, %f205, %f206, %f1102;
	ld.shared.f32 	%f208, [%r49+4];
	fma.rn.f32 	%f209, %f205, %f208, %f1101;
	ld.shared.f32 	%f210, [%r49+8];
	fma.rn.f32 	%f211, %f205, %f210, %f1100;
	ld.shared.f32 	%f212, [%r49+12];
	fma.rn.f32 	%f213, %f205, %f212, %f1099;
	ld.shared.f32 	%f214, [%r49+16];
	fma.rn.f32 	%f215, %f205, %f214, %f1098;
	ld.shared.f32 	%f216, [%r49+20];
	fma.rn.f32 	%f217, %f205, %f216, %f1097;
	ld.shared.f32 	%f218, [%r49+24];
	fma.rn.f32 	%f219, %f205, %f218, %f1096;
	ld.shared.f32 	%f220, [%r49+28];
	fma.rn.f32 	%f221, %f205, %f220, %f1095;
	ld.shared.f32 	%f222, [%r47+32];
	fma.rn.f32 	%f223, %f222, %f206, %f1094;
	fma.rn.f32 	%f224, %f222, %f208, %f1093;
	fma.rn.f32 	%f225, %f222, %f210, %f1092;
	fma.rn.f32 	%f226, %f222, %f212, %f1091;
	fma.rn.f32 	%f227, %f222, %f214, %f1090;
	fma.rn.f32 	%f228, %f222, %f216, %f1089;
	fma.rn.f32 	%f229, %f222, %f218, %f1088;
	fma.rn.f32 	%f230, %f222, %f220, %f1087;
	ld.shared.f32 	%f231, [%r47+64];
	fma.rn.f32 	%f232, %f231, %f206, %f1086;
	fma.rn.f32 	%f233, %f231, %f208, %f1085;
	fma.rn.f32 	%f234, %f231, %f210, %f1084;
	fma.rn.f32 	%f235, %f231, %f212, %f1083;
	fma.rn.f32 	%f236, %f231, %f214, %f1082;
	fma.rn.f32 	%f237, %f231, %f216, %f1081;
	fma.rn.f32 	%f238, %f231, %f218, %f1080;
	fma.rn.f32 	%f239, %f231, %f220, %f1079;
	ld.shared.f32 	%f240, [%r47+96];
	fma.rn.f32 	%f241, %f240, %f206, %f1078;
	fma.rn.f32 	%f242, %f240, %f208, %f1077;
	fma.rn.f32 	%f243, %f240, %f210, %f1076;
	fma.rn.f32 	%f244, %f240, %f212, %f1075;
	fma.rn.f32 	%f245, %f240, %f214, %f1074;
	fma.rn.f32 	%f246, %f240, %f216, %f1073;
	fma.rn.f32 	%f247, %f240, %f218, %f1072;
	fma.rn.f32 	%f248, %f240, %f220, %f1071;
	ld.shared.f32 	%f249, [%r47+128];
	fma.rn.f32 	%f250, %f249, %f206, %f1070;
	fma.rn.f32 	%f251, %f249, %f208, %f1069;
	fma.rn.f32 	%f252, %f249, %f210, %f1068;
	fma.rn.f32 	%f253, %f249, %f212, %f1067;
	fma.rn.f32 	%f254, %f249, %f214, %f1066;
	fma.rn.f32 	%f255, %f249, %f216, %f1065;
	fma.rn.f32 	%f256, %f249, %f218, %f1064;
	fma.rn.f32 	%f257, %f249, %f220, %f1063;
	ld.shared.f32 	%f258, [%r47+160];
	fma.rn.f32 	%f259, %f258, %f206, %f1062;
	fma.rn.f32 	%f260, %f258, %f208, %f1061;
	fma.rn.f32 	%f261, %f258, %f210, %f1060;
	fma.rn.f32 	%f262, %f258, %f212, %f1059;
	fma.rn.f32 	%f263, %f258, %f214, %f1058;
	fma.rn.f32 	%f264, %f258, %f216, %f1057;
	fma.rn.f32 	%f265, %f258, %f218, %f1056;
	fma.rn.f32 	%f266, %f258, %f220, %f1055;
	ld.shared.f32 	%f267, [%r47+192];
	fma.rn.f32 	%f268, %f267, %f206, %f1054;
	fma.rn.f32 	%f269, %f267, %f208, %f1053;
	fma.rn.f32 	%f270, %f267, %f210, %f1052;
	fma.rn.f32 	%f271, %f267, %f212, %f1051;
	fma.rn.f32 	%f272, %f267, %f214, %f1050;
	fma.rn.f32 	%f273, %f267, %f216, %f1049;
	fma.rn.f32 	%f274, %f267, %f218, %f1048;
	fma.rn.f32 	%f275, %f267, %f220, %f1047;
	ld.shared.f32 	%f276, [%r47+224];
	fma.rn.f32 	%f277, %f276, %f206, %f1046;
	fma.rn.f32 	%f278, %f276, %f208, %f1045;
	fma.rn.f32 	%f279, %f276, %f210, %f1044;
	fma.rn.f32 	%f280, %f276, %f212, %f1043;
	fma.rn.f32 	%f281, %f276, %f214, %f1042;
	fma.rn.f32 	%f282, %f276, %f216, %f1041;
	fma.rn.f32 	%f283, %f276, %f218, %f1040;
	fma.rn.f32 	%f284, %f276, %f220, %f1039;
	ld.shared.f32 	%f285, [%r47+4];
	ld.shared.f32 	%f286, [%r49+512];
	fma.rn.f32 	%f287, %f285, %f286, %f207;
	ld.shared.f32 	%f288, [%r49+516];
	fma.rn.f32 	%f289, %f285, %f288, %f209;
	ld.shared.f32 	%f290, [%r49+520];
	fma.rn.f32 	%f291, %f285, %f290, %f211;
	ld.shared.f32 	%f292, [%r49+524];
	fma.rn.f32 	%f293, %f285, %f292, %f213;
	ld.shared.f32 	%f294, [%r49+528];
	fma.rn.f32 	%f295, %f285, %f294, %f215;
	ld.shared.f32 	%f296, [%r49+532];
	fma.rn.f32 	%f297, %f285, %f296, %f217;
	ld.shared.f32 	%f298, [%r49+536];
	fma.rn.f32 	%f299, %f285, %f298, %f219;
	ld.shared.f32 	%f300, [%r49+540];
	fma.rn.f32 	%f301, %f285, %f300, %f221;
	ld.shared.f32 	%f302, [%r47+36];
	fma.rn.f32 	%f303, %f302, %f286, %f223;
	fma.rn.f32 	%f304, %f302, %f288, %f224;
	fma.rn.f32 	%f305, %f302, %f290, %f225;
	fma.rn.f32 	%f306, %f302, %f292, %f226;
	fma.rn.f32 	%f307, %f302, %f294, %f227;
	fma.rn.f32 	%f308, %f302, %f296, %f228;
	fma.rn.f32 	%f309, %f302, %f298, %f229;
	fma.rn.f32 	%f310, %f302, %f300, %f230;
	ld.shared.f32 	%f311, [%r47+68];
	fma.rn.f32 	%f312, %f311, %f286, %f232;
	fma.rn.f32 	%f313, %f311, %f288, %f233;
	fma.rn.f32 	%f314, %f311, %f290, %f234;
	fma.rn.f32 	%f315, %f311, %f292, %f235;
	fma.rn.f32 	%f316, %f311, %f294, %f236;
	fma.rn.f32 	%f317, %f311, %f296, %f237;
	fma.rn.f32 	%f318, %f311, %f298, %f238;
	fma.rn.f32 	%f319, %f311, %f300, %f239;
	ld.shared.f32 	%f320, [%r47+100];
	fma.rn.f32 	%f321, %f320, %f286, %f241;
	fma.rn.f32 	%f322, %f320, %f288, %f242;
	fma.rn.f32 	%f323, %f320, %f290, %f243;
	fma.rn.f32 	%f324, %f320, %f292, %f244;
	fma.rn.f32 	%f325, %f320, %f294, %f245;
	fma.rn.f32 	%f326, %f320, %f296, %f246;
	fma.rn.f32 	%f327, %f320, %f298, %f247;
	fma.rn.f32 	%f328, %f320, %f300, %f248;
	ld.shared.f32 	%f329, [%r47+132];
	fma.rn.f32 	%f330, %f329, %f286, %f250;
	fma.rn.f32 	%f331, %f329, %f288, %f251;
	fma.rn.f32 	%f332, %f329, %f290, %f252;
	fma.rn.f32 	%f333, %f329, %f292, %f253;
	fma.rn.f32 	%f334, %f329, %f294, %f254;
	fma.rn.f32 	%f335, %f329, %f296, %f255;
	fma.rn.f32 	%f336, %f329, %f298, %f256;
	fma.rn.f32 	%f337, %f329, %f300, %f257;
	ld.shared.f32 	%f338, [%r47+164];
	fma.rn.f32 	%f339, %f338, %f286, %f259;
	fma.rn.f32 	%f340, %f338, %f288, %f260;
	fma.rn.f32 	%f341, %f338, %f290, %f261;
	fma.rn.f32 	%f342, %f338, %f292, %f262;
	fma.rn.f32 	%f343, %f338, %f294, %f263;
	fma.rn.f32 	%f344, %f338, %f296, %f264;
	fma.rn.f32 	%f345, %f338, %f298, %f265;
	fma.rn.f32 	%f346, %f338, %f300, %f266;
	ld.shared.f32 	%f347, [%r47+196];
	fma.rn.f32 	%f348, %f347, %f286, %f268;
	fma.rn.f32 	%f349, %f347, %f288, %f269;
	fma.rn.f32 	%f350, %f347, %f290, %f270;
	fma.rn.f32 	%f351, %f347, %f292, %f271;
	fma.rn.f32 	%f352, %f347, %f294, %f272;
	fma.rn.f32 	%f353, %f347, %f296, %f273;
	fma.rn.f32 	%f354, %f347, %f298, %f274;
	fma.rn.f32 	%f355, %f347, %f300, %f275;
	ld.shared.f32 	%f356, [%r47+228];
	fma.rn.f32 	%f357, %f356, %f286, %f277;
	fma.rn.f32 	%f358, %f356, %f288, %f278;
	fma.rn.f32 	%f359, %f356, %f290, %f279;
	fma.rn.f32 	%f360, %f356, %f292, %f280;
	fma.rn.f32 	%f361, %f356, %f294, %f281;
	fma.rn.f32 	%f362, %f356, %f296, %f282;
	fma.rn.f32 	%f363, %f356, %f298, %f283;
	fma.rn.f32 	%f364, %f356, %f300, %f284;
	ld.shared.f32 	%f365, [%r47+8];
	ld.shared.f32 	%f366, [%r49+1024];
	fma.rn.f32 	%f367, %f365, %f366, %f287;
	ld.shared.f32 	%f368, [%r49+1028];
	fma.rn.f32 	%f369, %f365, %f368, %f289;
	ld.shared.f32 	%f370, [%r49+1032];
	fma.rn.f32 	%f371, %f365, %f370, %f291;
	ld.shared.f32 	%f372, [%r49+1036];
	fma.rn.f32 	%f373, %f365, %f372, %f293;
	ld.shared.f32 	%f374, [%r49+1040];
	fma.rn.f32 	%f375, %f365, %f374, %f295;
	ld.shared.f32 	%f376, [%r49+1044];
	fma.rn.f32 	%f377, %f365, %f376, %f297;
	ld.shared.f32 	%f378, [%r49+1048];
	fma.rn.f32 	%f379, %f365, %f378, %f299;
	ld.shared.f32 	%f380, [%r49+1052];
	fma.rn.f32 	%f381, %f365, %f380, %f301;
	ld.shared.f32 	%f382, [%r47+40];
	fma.rn.f32 	%f383, %f382, %f366, %f303;
	fma.rn.f32 	%f384, %f382, %f368, %f304;
	fma.rn.f32 	%f385, %f382, %f370, %f305;
	fma.rn.f32 	%f386, %f382, %f372, %f306;
	fma.rn.f32 	%f387, %f382, %f374, %f307;
	fma.rn.f32 	%f388, %f382, %f376, %f308;
	fma.rn.f32 	%f389, %f382, %f378, %f309;
	fma.rn.f32 	%f390, %f382, %f380, %f310;
	ld.shared.f32 	%f391, [%r47+72];
	fma.rn.f32 	%f392, %f391, %f366, %f312;
	fma.rn.f32 	%f393, %f391, %f368, %f313;
	fma.rn.f32 	%f394, %f391, %f370, %f314;
	fma.rn.f32 	%f395, %f391, %f372, %f315;
	fma.rn.f32 	%f396, %f391, %f374, %f316;
	fma.rn.f32 	%f397, %f391, %f376, %f317;
	fma.rn.f32 	%f398, %f391, %f378, %f318;
	fma.rn.f32 	%f399, %f391, %f380, %f319;
	ld.shared.f32 	%f400, [%r47+104];
	fma.rn.f32 	%f401, %f400, %f366, %f321;
	fma.rn.f32 	%f402, %f400, %f368, %f322;
	fma.rn.f32 	%f403, %f400, %f370, %f323;
	fma.rn.f32 	%f404, %f400, %f372, %f324;
	fma.rn.f32 	%f405, %f400, %f374, %f325;
	fma.rn.f32 	%f406, %f400, %f376, %f326;
	fma.rn.f32 	%f407, %f400, %f378, %f327;
	fma.rn.f32 	%f408, %f400, %f380, %f328;
	ld.shared.f32 	%f409, [%r47+136];
	fma.rn.f32 	%f410, %f409, %f366, %f330;
	fma.rn.f32 	%f411, %f409, %f368, %f331;
	fma.rn.f32 	%f412, %f409, %f370, %f332;
	fma.rn.f32 	%f413, %f409, %f372, %f333;
	fma.rn.f32 	%f414, %f409, %f374, %f334;
	fma.rn.f32 	%f415, %f409, %f376, %f335;
	fma.rn.f32 	%f416, %f409, %f378, %f336;
	fma.rn.f32 	%f417, %f409, %f380, %f337;
	ld.shared.f32 	%f418, [%r47+168];
	fma.rn.f32 	%f419, %f418, %f366, %f339;
	fma.rn.f32 	%f420, %f418, %f368, %f340;
	fma.rn.f32 	%f421, %f418, %f370, %f341;
	fma.rn.f32 	%f422, %f418, %f372, %f342;
	fma.rn.f32 	%f423, %f418, %f374, %f343;
	fma.rn.f32 	%f424, %f418, %f376, %f344;
	fma.rn.f32 	%f425, %f418, %f378, %f345;
	fma.rn.f32 	%f426, %f418, %f380, %f346;
	ld.shared.f32 	%f427, [%r47+200];
	fma.rn.f32 	%f428, %f427, %f366, %f348;
	fma.rn.f32 	%f429, %f427, %f368, %f349;
	fma.rn.f32 	%f430, %f427, %f370, %f350;
	fma.rn.f32 	%f431, %f427, %f372, %f351;
	fma.rn.f32 	%f432, %f427, %f374, %f352;
	fma.rn.f32 	%f433, %f427, %f376, %f353;
	fma.rn.f32 	%f434, %f427, %f378, %f354;
	fma.rn.f32 	%f435, %f427, %f380, %f355;
	ld.shared.f32 	%f436, [%r47+232];
	fma.rn.f32 	%f437, %f436, %f366, %f357;
	fma.rn.f32 	%f438, %f436, %f368, %f358;
	fma.rn.f32 	%f439, %f436, %f370, %f359;
	fma.rn.f32 	%f440, %f436, %f372, %f360;
	fma.rn.f32 	%f441, %f436, %f374, %f361;
	fma.rn.f32 	%f442, %f436, %f376, %f362;
	fma.rn.f32 	%f443, %f436, %f378, %f363;
	fma.rn.f32 	%f444, %f436, %f380, %f364;
	ld.shared.f32 	%f445, [%r47+12];
	ld.shared.f32 	%f446, [%r49+1536];
	fma.rn.f32 	%f447, %f445, %f446, %f367;
	ld.shared.f32 	%f448, [%r49+1540];
	fma.rn.f32 	%f449, %f445, %f448, %f369;
	ld.shared.f32 	%f450, [%r49+1544];
	fma.rn.f32 	%f451, %f445, %f450, %f371;
	ld.shared.f32 	%f452, [%r49+1548];
	fma.rn.f32 	%f453, %f445, %f452, %f373;
	ld.shared.f32 	%f454, [%r49+1552];
	fma.rn.f32 	%f455, %f445, %f454, %f375;
	ld.shared.f32 	%f456, [%r49+1556];
	fma.rn.f32 	%f457, %f445, %f456, %f377;
	ld.shared.f32 	%f458, [%r49+1560];
	fma.rn.f32 	%f459, %f445, %f458, %f379;
	ld.shared.f32 	%f460, [%r49+1564];
	fma.rn.f32 	%f461, %f445, %f460, %f381;
	ld.shared.f32 	%f462, [%r47+44];
	fma.rn.f32 	%f463, %f462, %f446, %f383;
	fma.rn.f32 	%f464, %f462, %f448, %f384;
	fma.rn.f32 	%f465, %f462, %f450, %f385;
	fma.rn.f32 	%f466, %f462, %f452, %f386;
	fma.rn.f32 	%f467, %f462, %f454, %f387;
	fma.rn.f32 	%f468, %f462, %f456, %f388;
	fma.rn.f32 	%f469, %f462, %f458, %f389;
	fma.rn.f32 	%f470, %f462, %f460, %f390;
	ld.shared.f32 	%f471, [%r47+76];
	fma.rn.f32 	%f472, %f471, %f446, %f392;
	fma.rn.f32 	%f473, %f471, %f448, %f393;
	fma.rn.f32 	%f474, %f471, %f450, %f394;
	fma.rn.f32 	%f475, %f471, %f452, %f395;
	fma.rn.f32 	%f476, %f471, %f454, %f396;
	fma.rn.f32 	%f477, %f471, %f456, %f397;
	fma.rn.f32 	%f478, %f471, %f458, %f398;
	fma.rn.f32 	%f479, %f471, %f460, %f399;
	ld.shared.f32 	%f480, [%r47+108];
	fma.rn.f32 	%f481, %f480, %f446, %f401;
	fma.rn.f32 	%f482, %f480, %f448, %f402;
	fma.rn.f32 	%f483, %f480, %f450, %f403;
	fma.rn.f32 	%f484, %f480, %f452, %f404;
	fma.rn.f32 	%f485, %f480, %f454, %f405;
	fma.rn.f32 	%f486, %f480, %f456, %f406;
	fma.rn.f32 	%f487, %f480, %f458, %f407;
	fma.rn.f32 	%f488, %f480, %f460, %f408;
	ld.shared.f32 	%f489, [%r47+140];
	fma.rn.f32 	%f490, %f489, %f446, %f410;
	fma.rn.f32 	%f491, %f489, %f448, %f411;
	fma.rn.f32 	%f492, %f489, %f450, %f412;
	fma.rn.f32 	%f493, %f489, %f452, %f413;
	fma.rn.f32 	%f494, %f489, %f454, %f414;
	fma.rn.f32 	%f495, %f489, %f456, %f415;
	fma.rn.f32 	%f496, %f489, %f458, %f416;
	fma.rn.f32 	%f497, %f489, %f460, %f417;
	ld.shared.f32 	%f498, [%r47+172];
	fma.rn.f32 	%f499, %f498, %f446, %f419;
	fma.rn.f32 	%f500, %f498, %f448, %f420;
	fma.rn.f32 	%f501, %f498, %f450, %f421;
	fma.rn.f32 	%f502, %f498, %f452, %f422;
	fma.rn.f32 	%f503, %f498, %f454, %f423;
	fma.rn.f32 	%f504, %f498, %f456, %f424;
	fma.rn.f32 	%f505, %f498, %f458, %f425;
	fma.rn.f32 	%f506, %f498, %f460, %f426;
	ld.shared.f32 	%f507, [%r47+204];
	fma.rn.f32 	%f508, %f507, %f446, %f428;
	fma.rn.f32 	%f509, %f507, %f448, %f429;
	fma.rn.f32 	%f510, %f507, %f450, %f430;
	fma.rn.f32 	%f511, %f507, %f452, %f431;
	fma.rn.f32 	%f512, %f507, %f454, %f432;
	fma.rn.f32 	%f513, %f507, %f456, %f433;
	fma.rn.f32 	%f514, %f507, %f458, %f434;
	fma.rn.f32 	%f515, %f507, %f460, %f435;
	ld.shared.f32 	%f516, [%r47+236];
	fma.rn.f32 	%f517, %f516, %f446, %f437;
	fma.rn.f32 	%f518, %f516, %f448, %f438;
	fma.rn.f32 	%f519, %f516, %f450, %f439;
	fma.rn.f32 	%f520, %f516, %f452, %f440;
	fma.rn.f32 	%f521, %f516, %f454, %f441;
	fma.rn.f32 	%f522, %f516, %f456, %f442;
	fma.rn.f32 	%f523, %f516, %f458, %f443;
	fma.rn.f32 	%f524, %f516, %f460, %f444;
	ld.shared.f32 	%f525, [%r47+16];
	ld.shared.f32 	%f526, [%r49+2048];
	fma.rn.f32 	%f527, %f525, %f526, %f447;
	ld.shared.f32 	%f528, [%r49+2052];
	fma.rn.f32 	%f529, %f525, %f528, %f449;
	ld.shared.f32 	%f530, [%r49+2056];
	fma.rn.f32 	%f531, %f525, %f530, %f451;
	ld.shared.f32 	%f532, [%r49+2060];
	fma.rn.f32 	%f533, %f525, %f532, %f453;
	ld.shared.f32 	%f534, [%r49+2064];
	fma.rn.f32 	%f535, %f525, %f534, %f455;
	ld.shared.f32 	%f536, [%r49+2068];
	fma.rn.f32 	%f537, %f525, %f536, %f457;
	ld.shared.f32 	%f538, [%r49+2072];
	fma.rn.f32 	%f539, %f525, %f538, %f459;
	ld.shared.f32 	%f540, [%r49+2076];
	fma.rn.f32 	%f541, %f525, %f540, %f461;
	ld.shared.f32 	%f542, [%r47+48];
	fma.rn.f32 	%f543, %f542, %f526, %f463;
	fma.rn.f32 	%f544, %f542, %f528, %f464;
	fma.rn.f32 	%f545, %f542, %f530, %f465;
	fma.rn.f32 	%f546, %f542, %f532, %f466;
	fma.rn.f32 	%f547, %f542, %f534, %f467;
	fma.rn.f32 	%f548, %f542, %f536, %f468;
	fma.rn.f32 	%f549, %f542, %f538, %f469;
	fma.rn.f32 	%f550, %f542, %f540, %f470;
	ld.shared.f32 	%f551, [%r47+80];
	fma.rn.f32 	%f552, %f551, %f526, %f472;
	fma.rn.f32 	%f553, %f551, %f528, %f473;
	fma.rn.f32 	%f554, %f551, %f530, %f474;
	fma.rn.f32 	%f555, %f551, %f532, %f475;
	fma.rn.f32 	%f556, %f551, %f534, %f476;
	fma.rn.f32 	%f557, %f551, %f536, %f477;
	fma.rn.f32 	%f558, %f551, %f538, %f478;
	fma.rn.f32 	%f559, %f551, %f540, %f479;
	ld.shared.f32 	%f560, [%r47+112];
	fma.rn.f32 	%f561, %f560, %f526, %f481;
	fma.rn.f32 	%f562, %f560, %f528, %f482;
	fma.rn.f32 	%f563, %f560, %f530, %f483;
	fma.rn.f32 	%f564, %f560, %f532, %f484;
	fma.rn.f32 	%f565, %f560, %f534, %f485;
	fma.rn.f32 	%f566, %f560, %f536, %f486;
	fma.rn.f32 	%f567, %f560, %f538, %f487;
	fma.rn.f32 	%f568, %f560, %f540, %f488;
	ld.shared.f32 	%f569, [%r47+144];
	fma.rn.f32 	%f570, %f569, %f526, %f490;
	fma.rn.f32 	%f571, %f569, %f528, %f491;
	fma.rn.f32 	%f572, %f569, %f530, %f492;
	fma.rn.f32 	%f573, %f569, %f532, %f493;
	fma.rn.f32 	%f574, %f569, %f534, %f494;
	fma.rn.f32 	%f575, %f569, %f536, %f495;
	fma.rn.f32 	%f576, %f569, %f538, %f496;
	fma.rn.f32 	%f577, %f569, %f540, %f497;
	ld.shared.f32 	%f578, [%r47+176];
	fma.rn.f32 	%f579, %f578, %f526, %f499;
	fma.rn.f32 	%f580, %f578, %f528, %f500;
	fma.rn.f32 	%f581, %f578, %f530, %f501;
	fma.rn.f32 	%f582, %f578, %f532, %f502;
	fma.rn.f32 	%f583, %f578, %f534, %f503;
	fma.rn.f32 	%f584, %f578, %f536, %f504;
	fma.rn.f32 	%f585, %f578, %f538, %f505;
	fma.rn.f32 	%f586, %f578, %f540, %f506;
	ld.shared.f32 	%f587, [%r47+208];
	fma.rn.f32 	%f588, %f587, %f526, %f508;
	fma.rn.f32 	%f589, %f587, %f528, %f509;
	fma.rn.f32 	%f590, %f587, %f530, %f510;
	fma.rn.f32 	%f591, %f587, %f532, %f511;
	fma.rn.f32 	%f592, %f587, %f534, %f512;
	fma.rn.f32 	%f593, %f587, %f536, %f513;
	fma.rn.f32 	%f594, %f587, %f538, %f514;
	fma.rn.f32 	%f595, %f587, %f540, %f515;
	ld.shared.f32 	%f596, [%r47+240];
	fma.rn.f32 	%f597, %f596, %f526, %f517;
	fma.rn.f32 	%f598, %f596, %f528, %f518;
	fma.rn.f32 	%f599, %f596, %f530, %f519;
	fma.rn.f32 	%f600, %f596, %f532, %f520;
	fma.rn.f32 	%f601, %f596, %f534, %f521;
	fma.rn.f32 	%f602, %f596, %f536, %f522;
	fma.rn.f32 	%f603, %f596, %f538, %f523;
	fma.rn.f32 	%f604, %f596, %f540, %f524;
	ld.shared.f32 	%f605, [%r47+20];
	ld.shared.f32 	%f606, [%r49+2560];
	fma.rn.f32 	%f607, %f605, %f606, %f527;
	ld.shared.f32 	%f608, [%r49+2564];
	fma.rn.f32 	%f609, %f605, %f608, %f529;
	ld.shared.f32 	%f610, [%r49+2568];
	fma.rn.f32 	%f611, %f605, %f610, %f531;
	ld.shared.f32 	%f612, [%r49+2572];
	fma.rn.f32 	%f613, %f605, %f612, %f533;
	ld.shared.f32 	%f614, [%r49+2576];
	fma.rn.f32 	%f615, %f605, %f614, %f535;
	ld.shared.f32 	%f616, [%r49+2580];
	fma.rn.f32 	%f617, %f605, %f616, %f537;
	ld.shared.f32 	%f618, [%r49+2584];
	fma.rn.f32 	%f619, %f605, %f618, %f539;
	ld.shared.f32 	%f620, [%r49+2588];
	fma.rn.f32 	%f621, %f605, %f620, %f541;
	ld.shared.f32 	%f622, [%r47+52];
	fma.rn.f32 	%f623, %f622, %f606, %f543;
	fma.rn.f32 	%f624, %f622, %f608, %f544;
	fma.rn.f32 	%f625, %f622, %f610, %f545;
	fma.rn.f32 	%f626, %f622, %f612, %f546;
	fma.rn.f32 	%f627, %f622, %f614, %f547;
	fma.rn.f32 	%f628, %f622, %f616, %f548;
	fma.rn.f32 	%f629, %f622, %f618, %f549;
	fma.rn.f32 	%f630, %f622, %f620, %f550;
	ld.shared.f32 	%f631, [%r47+84];
	fma.rn.f32 	%f632, %f631, %f606, %f552;
	fma.rn.f32 	%f633, %f631, %f608, %f553;
	fma.rn.f32 	%f634, %f631, %f610, %f554;
	fma.rn.f32 	%f635, %f631, %f612, %f555;
	fma.rn.f32 	%f636, %f631, %f614, %f556;
	fma.rn.f32 	%f637, %f631, %f616, %f557;
	fma.rn.f32 	%f638, %f631, %f618, %f558;
	fma.rn.f32 	%f639, %f631, %f620, %f559;
	ld.shared.f32 	%f640, [%r47+116];
	fma.rn.f32 	%f641, %f640, %f606, %f561;
	fma.rn.f32 	%f642, %f640, %f608, %f562;
	fma.rn.f32 	%f643, %f640, %f610, %f563;
	fma.rn.f32 	%f644, %f640, %f612, %f564;
	fma.rn.f32 	%f645, %f640, %f614, %f565;
	fma.rn.f32 	%f646, %f640, %f616, %f566;
	fma.rn.f32 	%f647, %f640, %f618, %f567;
	fma.rn.f32 	%f648, %f640, %f620, %f568;
	ld.shared.f32 	%f649, [%r47+148];
	fma.rn.f32 	%f650, %f649, %f606, %f570;
	fma.rn.f32 	%f651, %f649, %f608, %f571;
	fma.rn.f32 	%f652, %f649, %f610, %f572;
	fma.rn.f32 	%f653, %f649, %f612, %f573;
	fma.rn.f32 	%f654, %f649, %f614, %f574;
	fma.rn.f32 	%f655, %f649, %f616, %f575;
	fma.rn.f32 	%f656, %f649, %f618, %f576;
	fma.rn.f32 	%f657, %f649, %f620, %f577;
	ld.shared.f32 	%f658, [%r47+180];
	fma.rn.f32 	%f659, %f658, %f606, %f579;
	fma.rn.f32 	%f660, %f658, %f608, %f580;
	fma.rn.f32 	%f661, %f658, %f610, %f581;
	fma.rn.f32 	%f662, %f658, %f612, %f582;
	fma.rn.f32 	%f663, %f658, %f614, %f583;
	fma.rn.f32 	%f664, %f658, %f616, %f584;
	fma.rn.f32 	%f665, %f658, %f618, %f585;
	fma.rn.f32 	%f666, %f658, %f620, %f586;
	ld.shared.f32 	%f667, [%r47+212];
	fma.rn.f32 	%f668, %f667, %f606, %f588;
	fma.rn.f32 	%f669, %f667, %f608, %f589;
	fma.rn.f32 	%f670, %f667, %f610, %f590;
	fma.rn.f32 	%f671, %f667, %f612, %f591;
	fma.rn.f32 	%f672, %f667, %f614, %f592;
	fma.rn.f32 	%f673, %f667, %f616, %f593;
	fma.rn.f32 	%f674, %f667, %f618, %f594;
	fma.rn.f32 	%f675, %f667, %f620, %f595;
	ld.shared.f32 	%f676, [%r47+244];
	fma.rn.f32 	%f677, %f676, %f606, %f597;
	fma.rn.f32 	%f678, %f676, %f608, %f598;
	fma.rn.f32 	%f679, %f676, %f610, %f599;
	fma.rn.f32 	%f680, %f676, %f612, %f600;
	fma.rn.f32 	%f681, %f676, %f614, %f601;
	fma.rn.f32 	%f682, %f676, %f616, %f602;
	fma.rn.f32 	%f683, %f676, %f618, %f603;
	fma.rn.f32 	%f684, %f676, %f620, %f604;
	ld.shared.f32 	%f685, [%r47+24];
	ld.shared.f32 	%f686, [%r49+3072];
	fma.rn.f32 	%f687, %f685, %f686, %f607;
	ld.shared.f32 	%f688, [%r49+3076];
	fma.rn.f32 	%f689, %f685, %f688, %f609;
	ld.shared.f32 	%f690, [%r49+3080];
	fma.rn.f32 	%f691, %f685, %f690, %f611;
	ld.shared.f32 	%f692, [%r49+3084];
	fma.rn.f32 	%f693, %f685, %f692, %f613;
	ld.shared.f32 	%f694, [%r49+3088];
	fma.rn.f32 	%f695, %f685, %f694, %f615;
	ld.shared.f32 	%f696, [%r49+3092];
	fma.rn.f32 	%f697, %f685, %f696, %f617;
	ld.shared.f32 	%f698, [%r49+3096];
	fma.rn.f32 	%f699, %f685, %f698, %f619;
	ld.shared.f32 	%f700, [%r49+3100];
	fma.rn.f32 	%f701, %f685, %f700, %f621;
	ld.shared.f32 	%f702, [%r47+56];
	fma.rn.f32 	%f703, %f702, %f686, %f623;
	fma.rn.f32 	%f704, %f702, %f688, %f624;
	fma.rn.f32 	%f705, %f702, %f690, %f625;
	fma.rn.f32 	%f706, %f702, %f692, %f626;
	fma.rn.f32 	%f707, %f702, %f694, %f627;
	fma.rn.f32 	%f708, %f702, %f696, %f628;
	fma.rn.f32 	%f709, %f702, %f698, %f629;
	fma.rn.f32 	%f710, %f702, %f700, %f630;
	ld.shared.f32 	%f711, [%r47+88];
	fma.rn.f32 	%f712, %f711, %f686, %f632;
	fma.rn.f32 	%f713, %f711, %f688, %f633;
	fma.rn.f32 	%f714, %f711, %f690, %f634;
	fma.rn.f32 	%f715, %f711, %f692, %f635;
	fma.rn.f32 	%f716, %f711, %f694, %f636;
	fma.rn.f32 	%f717, %f711, %f696, %f637;
	fma.rn.f32 	%f718, %f711, %f698, %f638;
	fma.rn.f32 	%f719, %f711, %f700, %f639;
	ld.shared.f32 	%f720, [%r47+120];
	fma.rn.f32 	%f721, %f720, %f686, %f641;
	fma.rn.f32 	%f722, %f720, %f688, %f642;
	fma.rn.f32 	%f723, %f720, %f690, %f643;
	fma.rn.f32 	%f724, %f720, %f692, %f644;
	fma.rn.f32 	%f725, %f720, %f694, %f645;
	fma.rn.f32 	%f726, %f720, %f696, %f646;
	fma.rn.f32 	%f727, %f720, %f698, %f647;
	fma.rn.f32 	%f728, %f720, %f700, %f648;
	ld.shared.f32 	%f729, [%r47+152];
	fma.rn.f32 	%f730, %f729, %f686, %f650;
	fma.rn.f32 	%f731, %f729, %f688, %f651;
	fma.rn.f32 	%f732, %f729, %f690, %f652;
	fma.rn.f32 	%f733, %f729, %f692, %f653;
	fma.rn.f32 	%f734, %f729, %f694, %f654;
	fma.rn.f32 	%f735, %f729, %f696, %f655;
	fma.rn.f32 	%f736, %f729, %f698, %f656;
	fma.rn.f32 	%f737, %f729, %f700, %f657;
	ld.shared.f32 	%f738, [%r47+184];
	fma.rn.f32 	%f739, %f738, %f686, %f659;
	fma.rn.f32 	%f740, %f738, %f688, %f660;
	fma.rn.f32 	%f741, %f738, %f690, %f661;
	fma.rn.f32 	%f742, %f738, %f692, %f662;
	fma.rn.f32 	%f743, %f738, %f694, %f663;
	fma.rn.f32 	%f744, %f738, %f696, %f664;
	fma.rn.f32 	%f745, %f738, %f698, %f665;
	fma.rn.f32 	%f746, %f738, %f700, %f666;
	ld.shared.f32 	%f747, [%r47+216];
	fma.rn.f32 	%f748, %f747, %f686, %f668;
	fma.rn.f32 	%f749, %f747, %f688, %f669;
	fma.rn.f32 	%f750, %f747, %f690, %f670;
	fma.rn.f32 	%f751, %f747, %f692, %f671;
	fma.rn.f32 	%f752, %f747, %f694, %f672;
	fma.rn.f32 	%f753, %f747, %f696, %f673;
	fma.rn.f32 	%f754, %f747, %f698, %f674;
	fma.rn.f32 	%f755, %f747, %f700, %f675;
	ld.shared.f32 	%f756, [%r47+248];
	fma.rn.f32 	%f757, %f756, %f686, %f677;
	fma.rn.f32 	%f758, %f756, %f688, %f678;
	fma.rn.f32 	%f759, %f756, %f690, %f679;
	fma.rn.f32 	%f760, %f756, %f692, %f680;
	fma.rn.f32 	%f761, %f756, %f694, %f681;
	fma.rn.f32 	%f762, %f756, %f696, %f682;
	fma.rn.f32 	%f763, %f756, %f698, %f683;
	fma.rn.f32 	%f764, %f756, %f700, %f684;
	ld.shared.f32 	%f765, [%r47+28];
	ld.shared.f32 	%f766, [%r49+3584];
	fma.rn.f32 	%f1102, %f765, %f766, %f687;
	ld.shared.f32 	%f767, [%r49+3588];
	fma.rn.f32 	%f1101, %f765, %f767, %f689;
	ld.shared.f32 	%f768, [%r49+3592];
	fma.rn.f32 	%f1100, %f765, %f768, %f691;
	ld.shared.f32 	%f769, [%r49+3596];
	fma.rn.f32 	%f1099, %f765, %f769, %f693;
	ld.shared.f32 	%f770, [%r49+3600];
	fma.rn.f32 	%f1098, %f765, %f770, %f695;
	ld.shared.f32 	%f771, [%r49+3604];
	fma.rn.f32 	%f1097, %f765, %f771, %f697;
	ld.shared.f32 	%f772, [%r49+3608];
	fma.rn.f32 	%f1096, %f765, %f772, %f699;
	ld.shared.f32 	%f773, [%r49+3612];
	fma.rn.f32 	%f1095, %f765, %f773, %f701;
	ld.shared.f32 	%f774, [%r47+60];
	fma.rn.f32 	%f1094, %f774, %f766, %f703;
	fma.rn.f32 	%f1093, %f774, %f767, %f704;
	fma.rn.f32 	%f1092, %f774, %f768, %f705;
	fma.rn.f32 	%f1091, %f774, %f769, %f706;
	fma.rn.f32 	%f1090, %f774, %f770, %f707;
	fma.rn.f32 	%f1089, %f774, %f771, %f708;
	fma.rn.f32 	%f1088, %f774, %f772, %f709;
	fma.rn.f32 	%f1087, %f774, %f773, %f710;
	ld.shared.f32 	%f775, [%r47+92];
	fma.rn.f32 	%f1086, %f775, %f766, %f712;
	fma.rn.f32 	%f1085, %f775, %f767, %f713;
	fma.rn.f32 	%f1084, %f775, %f768, %f714;
	fma.rn.f32 	%f1083, %f775, %f769, %f715;
	fma.rn.f32 	%f1082, %f775, %f770, %f716;
	fma.rn.f32 	%f1081, %f775, %f771, %f717;
	fma.rn.f32 	%f1080, %f775, %f772, %f718;
	fma.rn.f32 	%f1079, %f775, %f773, %f719;
	ld.shared.f32 	%f776, [%r47+124];
	fma.rn.f32 	%f1078, %f776, %f766, %f721;
	fma.rn.f32 	%f1077, %f776, %f767, %f722;
	fma.rn.f32 	%f1076, %f776, %f768, %f723;
	fma.rn.f32 	%f1075, %f776, %f769, %f724;
	fma.rn.f32 	%f1074, %f776, %f770, %f725;
	fma.rn.f32 	%f1073, %f776, %f771, %f726;
	fma.rn.f32 	%f1072, %f776, %f772, %f727;
	fma.rn.f32 	%f1071, %f776, %f773, %f728;
	ld.shared.f32 	%f777, [%r47+156];
	fma.rn.f32 	%f1070, %f777, %f766, %f730;
	fma.rn.f32 	%f1069, %f777, %f767, %f731;
	fma.rn.f32 	%f1068, %f777, %f768, %f732;
	fma.rn.f32 	%f1067, %f777, %f769, %f733;
	fma.rn.f32 	%f1066, %f777, %f770, %f734;
	fma.rn.f32 	%f1065, %f777, %f771, %f735;
	fma.rn.f32 	%f1064, %f777, %f772, %f736;
	fma.rn.f32 	%f1063, %f777, %f773, %f737;
	ld.shared.f32 	%f778, [%r47+188];
	fma.rn.f32 	%f1062, %f778, %f766, %f739;
	fma.rn.f32 	%f1061, %f778, %f767, %f740;
	fma.rn.f32 	%f1060, %f778, %f768, %f741;
	fma.rn.f32 	%f1059, %f778, %f769, %f742;
	fma.rn.f32 	%f1058, %f778, %f770, %f743;
	fma.rn.f32 	%f1057, %f778, %f771, %f744;
	fma.rn.f32 	%f1056, %f778, %f772, %f745;
	fma.rn.f32 	%f1055, %f778, %f773, %f746;
	ld.shared.f32 	%f779, [%r47+220];
	fma.rn.f32 	%f1054, %f779, %f766, %f748;
	fma.rn.f32 	%f1053, %f779, %f767, %f749;
	fma.rn.f32 	%f1052, %f779, %f768, %f750;
	fma.rn.f32 	%f1051, %f779, %f769, %f751;
	fma.rn.f32 	%f1050, %f779, %f770, %f752;
	fma.rn.f32 	%f1049, %f779, %f771, %f753;
	fma.rn.f32 	%f1048, %f779, %f772, %f754;
	fma.rn.f32 	%f1047, %f779, %f773, %f755;
	ld.shared.f32 	%f780, [%r47+252];
	fma.rn.f32 	%f1046, %f780, %f766, %f757;
	fma.rn.f32 	%f1045, %f780, %f767, %f758;
	fma.rn.f32 	%f1044, %f780, %f768, %f759;
	fma.rn.f32 	%f1043, %f780, %f769, %f760;
	fma.rn.f32 	%f1042, %f780, %f770, %f761;
	fma.rn.f32 	%f1041, %f780, %f771, %f762;
	fma.rn.f32 	%f1040, %f780, %f772, %f763;
	fma.rn.f32 	%f1039, %f780, %f773, %f764;
	bar.sync 	0;
	add.s32 	%r119, %r119, 8;
	shl.b32 	%r50, %r115, 3;
	mul.wide.s32 	%rd33, %r50, 4;
	add.s64 	%rd245, %rd245, %rd33;
	setp.lt.s32 	%p2, %r119, %r118;
	@%p2 bra 	$L__BB0_2;
$L__BB0_3:
	ld.param.u64 	%rd244, [_Z10mysgemm_v4ILi256ELi128ELi128ELi8ELi8ELi8EEviiifPfS0_fS0__param_7];
	ld.param.f32 	%f974, [_Z10mysgemm_v4ILi256ELi128ELi128ELi8ELi8ELi8EEviiifPfS0_fS0__param_6];
	ld.param.f32 	%f973, [_Z10mysgemm_v4ILi256ELi128ELi128ELi8ELi8ELi8EEviiifPfS0_fS0__param_3];
	ld.param.u32 	%r116, [_Z10mysgemm_v4ILi256ELi128ELi128ELi8ELi8ELi8EEviiifPfS0_fS0__param_1];
	mov.u32 	%r51, %ctaid.y;
	mul.lo.s32 	%r52, %r51, %r116;
	shl.b32 	%r53, %r52, 7;
	mov.u32 	%r54, %ctaid.x;
	shl.b32 	%r55, %r54, 7;
	add.s32 	%r56, %r53, %r55;
	cvt.s64.s32 	%rd34, %r56;
	mov.u32 	%r57, %tid.y;
	mul.lo.s32 	%r58, %r57, %r116;
	shl.b32 	%r59, %r58, 3;
	mov.u32 	%r60, %tid.x;
	shl.b32 	%r61, %r60, 3;
	add.s32 	%r62, %r59, %r61;
	cvt.s64.s32 	%rd35, %r62;
	add.s64 	%rd36, %rd35, %rd34;
	cvta.to.global.u64 	%rd37, %rd244;
	shl.b64 	%rd38, %rd36, 2;
	add.s64 	%rd39, %rd37, %rd38;
	ld.global.f32 	%f781, [%rd39];
	mul.f32 	%f782, %f974, %f781;
	fma.rn.f32 	%f783, %f973, %f1102, %f782;
	st.global.f32 	[%rd39], %f783;
	ld.global.f32 	%f784, [%rd39+4];
	mul.f32 	%f785, %f974, %f784;
	fma.rn.f32 	%f786, %f973, %f1101, %f785;
	st.global.f32 	[%rd39+4], %f786;
	ld.global.f32 	%f787, [%rd39+8];
	mul.f32 	%f788, %f974, %f787;
	fma.rn.f32 	%f789, %f973, %f1100, %f788;
	st.global.f32 	[%rd39+8], %f789;
	ld.global.f32 	%f790, [%rd39+12];
	mul.f32 	%f791, %f974, %f790;
	fma.rn.f32 	%f792, %f973, %f1099, %f791;
	st.global.f32 	[%rd39+12], %f792;
	ld.global.f32 	%f793, [%rd39+16];
	mul.f32 	%f794, %f974, %f793;
	fma.rn.f32 	%f795, %f973, %f1098, %f794;
	st.global.f32 	[%rd39+16], %f795;
	ld.global.f32 	%f796, [%rd39+20];
	mul.f32 	%f797, %f974, %f796;
	fma.rn.f32 	%f798, %f973, %f1097, %f797;
	st.global.f32 	[%rd39+20], %f798;
	ld.global.f32 	%f799, [%rd39+24];
	mul.f32 	%f800, %f974, %f799;
	fma.rn.f32 	%f801, %f973, %f1096, %f800;
	st.global.f32 	[%rd39+24], %f801;
	ld.global.f32 	%f802, [%rd39+28];
	mul.f32 	%f803, %f974, %f802;
	fma.rn.f32 	%f804, %f973, %f1095, %f803;
	st.global.f32 	[%rd39+28], %f804;
	add.s32 	%r63, %r62, %r116;
	cvt.s64.s32 	%rd40, %r63;
	add.s64 	%rd41, %rd40, %rd34;
	shl.b64 	%rd42, %rd41, 2;
	add.s64 	%rd43, %rd37, %rd42;
	ld.global.f32 	%f805, [%rd43];
	mul.f32 	%f806, %f974, %f805;
	fma.rn.f32 	%f807, %f973, %f1094, %f806;
	st.global.f32 	[%rd43], %f807;
	add.s32 	%r64, %r63, 1;
	cvt.s64.s32 	%rd44, %r64;
	add.s64 	%rd45, %rd44, %rd34;
	shl.b64 	%rd46, %rd45, 2;
	add.s64 	%rd47, %rd37, %rd46;
	ld.global.f32 	%f808, [%rd47];
	mul.f32 	%f809, %f974, %f808;
	fma.rn.f32 	%f810, %f973, %f1093, %f809;
	st.global.f32 	[%rd47], %f810;
	add.s32 	%r65, %r63, 2;
	cvt.s64.s32 	%rd48, %r65;
	add.s64 	%rd49, %rd48, %rd34;
	shl.b64 	%rd50, %rd49, 2;
	add.s64 	%rd51, %rd37, %rd50;
	ld.global.f32 	%f811, [%rd51];
	mul.f32 	%f812, %f974, %f811;
	fma.rn.f32 	%f813, %f973, %f1092, %f812;
	st.global.f32 	[%rd51], %f813;
	add.s32 	%r66, %r63, 3;
	cvt.s64.s32 	%rd52, %r66;
	add.s64 	%rd53, %rd52, %rd34;
	shl.b64 	%rd54, %rd53, 2;
	add.s64 	%rd55, %rd37, %rd54;
	ld.global.f32 	%f814, [%rd55];
	mul.f32 	%f815, %f974, %f814;
	fma.rn.f32 	%f816, %f973, %f1091, %f815;
	st.global.f32 	[%rd55], %f816;
	add.s32 	%r67, %r63, 4;
	cvt.s64.s32 	%rd56, %r67;
	add.s64 	%rd57, %rd56, %rd34;
	shl.b64 	%rd58, %rd57, 2;
	add.s64 	%rd59, %rd37, %rd58;
	ld.global.f32 	%f817, [%rd59];
	mul.f32 	%f818, %f974, %f817;
	fma.rn.f32 	%f819, %f973, %f1090, %f818;
	st.global.f32 	[%rd59], %f819;
	add.s32 	%r68, %r63, 5;
	cvt.s64.s32 	%rd60, %r68;
	add.s64 	%rd61, %rd60, %rd34;
	shl.b64 	%rd62, %rd61, 2;
	add.s64 	%rd63, %rd37, %rd62;
	ld.global.f32 	%f820, [%rd63];
	mul.f32 	%f821, %f974, %f820;
	fma.rn.f32 	%f822, %f973, %f1089, %f821;
	st.global.f32 	[%rd63], %f822;
	add.s32 	%r69, %r63, 6;
	cvt.s64.s32 	%rd64, %r69;
	add.s64 	%rd65, %rd64, %rd34;
	shl.b64 	%rd66, %rd65, 2;
	add.s64 	%rd67, %rd37, %rd66;
	ld.global.f32 	%f823, [%rd67];
	mul.f32 	%f824, %f974, %f823;
	fma.rn.f32 	%f825, %f973, %f1088, %f824;
	st.global.f32 	[%rd67], %f825;
	add.s32 	%r70, %r63, 7;
	cvt.s64.s32 	%rd68, %r70;
	add.s64 	%rd69, %rd68, %rd34;
	shl.b64 	%rd70, %rd69, 2;
	add.s64 	%rd71, %rd37, %rd70;
	ld.global.f32 	%f826, [%rd71];
	mul.f32 	%f827, %f974, %f826;
	fma.rn.f32 	%f828, %f973, %f1087, %f827;
	st.global.f32 	[%rd71], %f828;
	add.s32 	%r71, %r63, %r116;
	cvt.s64.s32 	%rd72, %r71;
	add.s64 	%rd73, %rd72, %rd34;
	shl.b64 	%rd74, %rd73, 2;
	add.s64 	%rd75, %rd37, %rd74;
	ld.global.f32 	%f829, [%rd75];
	mul.f32 	%f830, %f974, %f829;
	fma.rn.f32 	%f831, %f973, %f1086, %f830;
	st.global.f32 	[%rd75], %f831;
	ld.global.f32 	%f832, [%rd75+4];
	mul.f32 	%f833, %f974, %f832;
	fma.rn.f32 	%f834, %f973, %f1085, %f833;
	st.global.f32 	[%rd75+4], %f834;
	add.s32 	%r72, %r65, %r116;
	cvt.s64.s32 	%rd76, %r72;
	add.s64 	%rd77, %rd76, %rd34;
	shl.b64 	%rd78, %rd77, 2;
	add.s64 	%rd79, %rd37, %rd78;
	ld.global.f32 	%f835, [%rd79];
	mul.f32 	%f836, %f974, %f835;
	fma.rn.f32 	%f837, %f973, %f1084, %f836;
	st.global.f32 	[%rd79], %f837;
	add.s32 	%r73, %r72, 1;
	cvt.s64.s32 	%rd80, %r73;
	add.s64 	%rd81, %rd80, %rd34;
	shl.b64 	%rd82, %rd81, 2;
	add.s64 	%rd83, %rd37, %rd82;
	ld.global.f32 	%f838, [%rd83];
	mul.f32 	%f839, %f974, %f838;
	fma.rn.f32 	%f840, %f973, %f1083, %f839;
	st.global.f32 	[%rd83], %f840;
	add.s32 	%r74, %r72, 2;
	cvt.s64.s32 	%rd84, %r74;
	add.s64 	%rd85, %rd84, %rd34;
	shl.b64 	%rd86, %rd85, 2;
	add.s64 	%rd87, %rd37, %rd86;
	ld.global.f32 	%f841, [%rd87];
	mul.f32 	%f842, %f974, %f841;
	fma.rn.f32 	%f843, %f973, %f1082, %f842;
	st.global.f32 	[%rd87], %f843;
	add.s32 	%r75, %r72, 3;
	cvt.s64.s32 	%rd88, %r75;
	add.s64 	%rd89, %rd88, %rd34;
	shl.b64 	%rd90, %rd89, 2;
	add.s64 	%rd91, %rd37, %rd90;
	ld.global.f32 	%f844, [%rd91];
	mul.f32 	%f845, %f974, %f844;
	fma.rn.f32 	%f846, %f973, %f1081, %f845;
	st.global.f32 	[%rd91], %f846;
	add.s32 	%r76, %r72, 4;
	cvt.s64.s32 	%rd92, %r76;
	add.s64 	%rd93, %rd92, %rd34;
	shl.b64 	%rd94, %rd93, 2;
	add.s64 	%rd95, %rd37, %rd94;
	ld.global.f32 	%f847, [%rd95];
	mul.f32 	%f848, %f974, %f847;
	fma.rn.f32 	%f849, %f973, %f1080, %f848;
	st.global.f32 	[%rd95], %f849;
	add.s32 	%r77, %r72, 5;
	cvt.s64.s32 	%rd96, %r77;
	add.s64 	%rd97, %rd96, %rd34;
	shl.b64 	%rd98, %rd97, 2;
	add.s64 	%rd99, %rd37, %rd98;
	ld.global.f32 	%f850, [%rd99];
	mul.f32 	%f851, %f974, %f850;
	fma.rn.f32 	%f852, %f973, %f1079, %f851;
	st.global.f32 	[%rd99], %f852;
	add.s32 	%r78, %r71, %r116;
	cvt.s64.s32 	%rd100, %r78;
	add.s64 	%rd101, %rd100, %rd34;
	shl.b64 	%rd102, %rd101, 2;
	add.s64 	%rd103, %rd37, %rd102;
	ld.global.f32 	%f853, [%rd103];
	mul.f32 	%f854, %f974, %f853;
	fma.rn.f32 	%f855, %f973, %f1078, %f854;
	st.global.f32 	[%rd103], %f855;
	add.s32 	%r79, %r78, 1;
	cvt.s64.s32 	%rd104, %r79;
	add.s64 	%rd105, %rd104, %rd34;
	shl.b64 	%rd106, %rd105, 2;
	add.s64 	%rd107, %rd37, %rd106;
	ld.global.f32 	%f856, [%rd107];
	mul.f32 	%f857, %f974, %f856;
	fma.rn.f32 	%f858, %f973, %f1077, %f857;
	st.global.f32 	[%rd107], %f858;
	add.s32 	%r80, %r78, 2;
	cvt.s64.s32 	%rd108, %r80;
	add.s64 	%rd109, %rd108, %rd34;
	shl.b64 	%rd110, %rd109, 2;
	add.s64 	%rd111, %rd37, %rd110;
	ld.global.f32 	%f859, [%rd111];
	mul.f32 	%f860, %f974, %f859;
	fma.rn.f32 	%f861, %f973, %f1076, %f860;
	st.global.f32 	[%rd111], %f861;
	add.s32 	%r81, %r78, 3;
	cvt.s64.s32 	%rd112, %r81;
	add.s64 	%rd113, %rd112, %rd34;
	shl.b64 	%rd114, %rd113, 2;
	add.s64 	%rd115, %rd37, %rd114;
	ld.global.f32 	%f862, [%rd115];
	mul.f32 	%f863, %f974, %f862;
	fma.rn.f32 	%f864, %f973, %f1075, %f863;
	st.global.f32 	[%rd115], %f864;
	add.s32 	%r82, %r78, 4;
	cvt.s64.s32 	%rd116, %r82;
	add.s64 	%rd117, %rd116, %rd34;
	shl.b64 	%rd118, %rd117, 2;
	add.s64 	%rd119, %rd37, %rd118;
	ld.global.f32 	%f865, [%rd119];
	mul.f32 	%f866, %f974, %f865;
	fma.rn.f32 	%f867, %f973, %f1074, %f866;
	st.global.f32 	[%rd119], %f867;
	add.s32 	%r83, %r78, 5;
	cvt.s64.s32 	%rd120, %r83;
	add.s64 	%rd121, %rd120, %rd34;
	shl.b64 	%rd122, %rd121, 2;
	add.s64 	%rd123, %rd37, %rd122;
	ld.global.f32 	%f868, [%rd123];
	mul.f32 	%f869, %f974, %f868;
	fma.rn.f32 	%f870, %f973, %f1073, %f869;
	st.global.f32 	[%rd123], %f870;
	add.s32 	%r84, %r78, 6;
	cvt.s64.s32 	%rd124, %r84;
	add.s64 	%rd125, %rd124, %rd34;
	shl.b64 	%rd126, %rd125, 2;
	add.s64 	%rd127, %rd37, %rd126;
	ld.global.f32 	%f871, [%rd127];
	mul.f32 	%f872, %f974, %f871;
	fma.rn.f32 	%f873, %f973, %f1072, %f872;
	st.global.f32 	[%rd127], %f873;
	add.s32 	%r85, %r78, 7;
	cvt.s64.s32 	%rd128, %r85;
	add.s64 	%rd129, %rd128, %rd34;
	shl.b64 	%rd130, %rd129, 2;
	add.s64 	%rd131, %rd37, %rd130;
	ld.global.f32 	%f874, [%rd131];
	mul.f32 	%f875, %f974, %f874;
	fma.rn.f32 	%f876, %f973, %f1071, %f875;
	st.global.f32 	[%rd131], %f876;
	add.s32 	%r86, %r78, %r116;
	cvt.s64.s32 	%rd132, %r86;
	add.s64 	%rd133, %rd132, %rd34;
	shl.b64 	%rd134, %rd133, 2;
	add.s64 	%rd135, %rd37, %rd134;
	ld.global.f32 	%f877, [%rd135];
	mul.f32 	%f878, %f974, %f877;
	fma.rn.f32 	%f879, %f973, %f1070, %f878;
	st.global.f32 	[%rd135], %f879;
	ld.global.f32 	%f880, [%rd135+4];
	mul.f32 	%f881, %f974, %f880;
	fma.rn.f32 	%f882, %f973, %f1069, %f881;
	st.global.f32 	[%rd135+4], %f882;
	ld.global.f32 	%f883, [%rd135+8];
	mul.f32 	%f884, %f974, %f883;
	fma.rn.f32 	%f885, %f973, %f1068, %f884;
	st.global.f32 	[%rd135+8], %f885;
	ld.global.f32 	%f886, [%rd135+12];
	mul.f32 	%f887, %f974, %f886;
	fma.rn.f32 	%f888, %f973, %f1067, %f887;
	st.global.f32 	[%rd135+12], %f888;
	add.s32 	%r87, %r82, %r116;
	cvt.s64.s32 	%rd136, %r87;
	add.s64 	%rd137, %rd136, %rd34;
	shl.b64 	%rd138, %rd137, 2;
	add.s64 	%rd139, %rd37, %rd138;
	ld.global.f32 	%f889, [%rd139];
	mul.f32 	%f890, %f974, %f889;
	fma.rn.f32 	%f891, %f973, %f1066, %f890;
	st.global.f32 	[%rd139], %f891;
	add.s32 	%r88, %r87, 1;
	cvt.s64.s32 	%rd140, %r88;
	add.s64 	%rd141, %rd140, %rd34;
	shl.b64 	%rd142, %rd141, 2;
	add.s64 	%rd143, %rd37, %rd142;
	ld.global.f32 	%f892, [%rd143];
	mul.f32 	%f893, %f974, %f892;
	fma.rn.f32 	%f894, %f973, %f1065, %f893;
	st.global.f32 	[%rd143], %f894;
	add.s32 	%r89, %r87, 2;
	cvt.s64.s32 	%rd144, %r89;
	add.s64 	%rd145, %rd144, %rd34;
	shl.b64 	%rd146, %rd145, 2;
	add.s64 	%rd147, %rd37, %rd146;
	ld.global.f32 	%f895, [%rd147];
	mul.f32 	%f896, %f974, %f895;
	fma.rn.f32 	%f897, %f973, %f1064, %f896;
	st.global.f32 	[%rd147], %f897;
	add.s32 	%r90, %r87, 3;
	cvt.s64.s32 	%rd148, %r90;
	add.s64 	%rd149, %rd148, %rd34;
	shl.b64 	%rd150, %rd149, 2;
	add.s64 	%rd151, %rd37, %rd150;
	ld.global.f32 	%f898, [%rd151];
	mul.f32 	%f899, %f974, %f898;
	fma.rn.f32 	%f900, %f973, %f1063, %f899;
	st.global.f32 	[%rd151], %f900;
	add.s32 	%r91, %r86, %r116;
	cvt.s64.s32 	%rd152, %r91;
	add.s64 	%rd153, %rd152, %rd34;
	shl.b64 	%rd154, %rd153, 2;
	add.s64 	%rd155, %rd37, %rd154;
	ld.global.f32 	%f901, [%rd155];
	mul.f32 	%f902, %f974, %f901;
	fma.rn.f32 	%f903, %f973, %f1062, %f902;
	st.global.f32 	[%rd155], %f903;
	add.s32 	%r92, %r91, 1;
	cvt.s64.s32 	%rd156, %r92;
	add.s64 	%rd157, %rd156, %rd34;
	shl.b64 	%rd158, %rd157, 2;
	add.s64 	%rd159, %rd37, %rd158;
	ld.global.f32 	%f904, [%rd159];
	mul.f32 	%f905, %f974, %f904;
	fma.rn.f32 	%f906, %f973, %f1061, %f905;
	st.global.f32 	[%rd159], %f906;
	add.s32 	%r93, %r91, 2;
	cvt.s64.s32 	%rd160, %r93;
	add.s64 	%rd161, %rd160, %rd34;
	shl.b64 	%rd162, %rd161, 2;
	add.s64 	%rd163, %rd37, %rd162;
	ld.global.f32 	%f907, [%rd163];
	mul.f32 	%f908, %f974, %f907;
	fma.rn.f32 	%f909, %f973, %f1060, %f908;
	st.global.f32 	[%rd163], %f909;
	add.s32 	%r94, %r91, 3;
	cvt.s64.s32 	%rd164, %r94;
	add.s64 	%rd165, %rd164, %rd34;
	shl.b64 	%rd166, %rd165, 2;
	add.s64 	%rd167, %rd37, %rd166;
	ld.global.f32 	%f910, [%rd167];
	mul.f32 	%f911, %f974, %f910;
	fma.rn.f32 	%f912, %f973, %f1059, %f911;
	st.global.f32 	[%rd167], %f912;
	add.s32 	%r95, %r91, 4;
	cvt.s64.s32 	%rd168, %r95;
	add.s64 	%rd169, %rd168, %rd34;
	shl.b64 	%rd170, %rd169, 2;
	add.s64 	%rd171, %rd37, %rd170;
	ld.global.f32 	%f913, [%rd171];
	mul.f32 	%f914, %f974, %f913;
	fma.rn.f32 	%f915, %f973, %f1058, %f914;
	st.global.f32 	[%rd171], %f915;
	add.s32 	%r96, %r91, 5;
	cvt.s64.s32 	%rd172, %r96;
	add.s64 	%rd173, %rd172, %rd34;
	shl.b64 	%rd174, %rd173, 2;
	add.s64 	%rd175, %rd37, %rd174;
	ld.global.f32 	%f916, [%rd175];
	mul.f32 	%f917, %f974, %f916;
	fma.rn.f32 	%f918, %f973, %f1057, %f917;
	st.global.f32 	[%rd175], %f918;
	add.s32 	%r97, %r91, 6;
	cvt.s64.s32 	%rd176, %r97;
	add.s64 	%rd177, %rd176, %rd34;
	shl.b64 	%rd178, %rd177, 2;
	add.s64 	%rd179, %rd37, %rd178;
	ld.global.f32 	%f919, [%rd179];
	mul.f32 	%f920, %f974, %f919;
	fma.rn.f32 	%f921, %f973, %f1056, %f920;
	st.global.f32 	[%rd179], %f921;
	add.s32 	%r98, %r91, 7;
	cvt.s64.s32 	%rd180, %r98;
	add.s64 	%rd181, %rd180, %rd34;
	shl.b64 	%rd182, %rd181, 2;
	add.s64 	%rd183, %rd37, %rd182;
	ld.global.f32 	%f922, [%rd183];
	mul.f32 	%f923, %f974, %f922;
	fma.rn.f32 	%f924, %f973, %f1055, %f923;
	st.global.f32 	[%rd183], %f924;
	add.s32 	%r99, %r91, %r116;
	cvt.s64.s32 	%rd184, %r99;
	add.s64 	%rd185, %rd184, %rd34;
	shl.b64 	%rd186, %rd185, 2;
	add.s64 	%rd187, %rd37, %rd186;
	ld.global.f32 	%f925, [%rd187];
	mul.f32 	%f926, %f974, %f925;
	fma.rn.f32 	%f927, %f973, %f1054, %f926;
	st.global.f32 	[%rd187], %f927;
	ld.global.f32 	%f928, [%rd187+4];
	mul.f32 	%f929, %f974, %f928;
	fma.rn.f32 	%f930, %f973, %f1053, %f929;
	st.global.f32 	[%rd187+4], %f930;
	add.s32 	%r100, %r93, %r116;
	cvt.s64.s32 	%rd188, %r100;
	add.s64 	%rd189, %rd188, %rd34;
	shl.b64 	%rd190, %rd189, 2;
	add.s64 	%rd191, %rd37, %rd190;
	ld.global.f32 	%f931, [%rd191];
	mul.f32 	%f932, %f974, %f931;
	fma.rn.f32 	%f933, %f973, %f1052, %f932;
	st.global.f32 	[%rd191], %f933;
	add.s32 	%r101, %r100, 1;
	cvt.s64.s32 	%rd192, %r101;
	add.s64 	%rd193, %rd192, %rd34;
	shl.b64 	%rd194, %rd193, 2;
	add.s64 	%rd195, %rd37, %rd194;
	ld.global.f32 	%f934, [%rd195];
	mul.f32 	%f935, %f974, %f934;
	fma.rn.f32 	%f936, %f973, %f1051, %f935;
	st.global.f32 	[%rd195], %f936;
	add.s32 	%r102, %r100, 2;
	cvt.s64.s32 	%rd196, %r102;
	add.s64 	%rd197, %rd196, %rd34;
	shl.b64 	%rd198, %rd197, 2;
	add.s64 	%rd199, %rd37, %rd198;
	ld.global.f32 	%f937, [%rd199];
	mul.f32 	%f938, %f974, %f937;
	fma.rn.f32 	%f939, %f973, %f1050, %f938;
	st.global.f32 	[%rd199], %f939;
	add.s32 	%r103, %r100, 3;
	cvt.s64.s32 	%rd200, %r103;
	add.s64 	%rd201, %rd200, %rd34;
	shl.b64 	%rd202, %rd201, 2;
	add.s64 	%rd203, %rd37, %rd202;
	ld.global.f32 	%f940, [%rd203];
	mul.f32 	%f941, %f974, %f940;
	fma.rn.f32 	%f942, %f973, %f1049, %f941;
	st.global.f32 	[%rd203], %f942;
	add.s32 	%r104, %r100, 4;
	cvt.s64.s32 	%rd204, %r104;
	add.s64 	%rd205, %rd204, %rd34;
	shl.b64 	%rd206, %rd205, 2;
	add.s64 	%rd207, %rd37, %rd206;
	ld.global.f32 	%f943, [%rd207];
	mul.f32 	%f944, %f974, %f943;
	fma.rn.f32 	%f945, %f973, %f1048, %f944;
	st.global.f32 	[%rd207], %f945;
	add.s32 	%r105, %r100, 5;
	cvt.s64.s32 	%rd208, %r105;
	add.s64 	%rd209, %rd208, %rd34;
	shl.b64 	%rd210, %rd209, 2;
	add.s64 	%rd211, %rd37, %rd210;
	ld.global.f32 	%f946, [%rd211];
	mul.f32 	%f947, %f974, %f946;
	fma.rn.f32 	%f948, %f973, %f1047, %f947;
	st.global.f32 	[%rd211], %f948;
	add.s32 	%r106, %r99, %r116;
	cvt.s64.s32 	%rd212, %r106;
	add.s64 	%rd213, %rd212, %rd34;
	shl.b64 	%rd214, %rd213, 2;
	add.s64 	%rd215, %rd37, %rd214;
	ld.global.f32 	%f949, [%rd215];
	mul.f32 	%f950, %f974, %f949;
	fma.rn.f32 	%f951, %f973, %f1046, %f950;
	st.global.f32 	[%rd215], %f951;
	add.s32 	%r107, %r106, 1;
	cvt.s64.s32 	%rd216, %r107;
	add.s64 	%rd217, %rd216, %rd34;
	shl.b64 	%rd218, %rd217, 2;
	add.s64 	%rd219, %rd37, %rd218;
	ld.global.f32 	%f952, [%rd219];
	mul.f32 	%f953, %f974, %f952;
	fma.rn.f32 	%f954, %f973, %f1045, %f953;
	st.global.f32 	[%rd219], %f954;
	add.s32 	%r108, %r106, 2;
	cvt.s64.s32 	%rd220, %r108;
	add.s64 	%rd221, %rd220, %rd34;
	shl.b64 	%rd222, %rd221, 2;
	add.s64 	%rd223, %rd37, %rd222;
	ld.global.f32 	%f955, [%rd223];
	mul.f32 	%f956, %f974, %f955;
	fma.rn.f32 	%f957, %f973, %f1044, %f956;
	st.global.f32 	[%rd223], %f957;
	add.s32 	%r109, %r106, 3;
	cvt.s64.s32 	%rd224, %r109;
	add.s64 	%rd225, %rd224, %rd34;
	shl.b64 	%rd226, %rd225, 2;
	add.s64 	%rd227, %rd37, %rd226;
	ld.global.f32 	%f958, [%rd227];
	mul.f32 	%f959, %f974, %f958;
	fma.rn.f32 	%f960, %f973, %f1043, %f959;
	st.global.f32 	[%rd227], %f960;
	add.s32 	%r110, %r106, 4;
	cvt.s64.s32 	%rd228, %r110;
	add.s64 	%rd229, %rd228, %rd34;
	shl.b64 	%rd230, %rd229, 2;
	add.s64 	%rd231, %rd37, %rd230;
	ld.global.f32 	%f961, [%rd231];
	mul.f32 	%f962, %f974, %f961;
	fma.rn.f32 	%f963, %f973, %f1042, %f962;
	st.global.f32 	[%rd231], %f963;
	add.s32 	%r111, %r106, 5;
	cvt.s64.s32 	%rd232, %r111;
	add.s64 	%rd233, %rd232, %rd34;
	shl.b64 	%rd234, %rd233, 2;
	add.s64 	%rd235, %rd37, %rd234;
	ld.global.f32 	%f964, [%rd235];
	mul.f32 	%f965, %f974, %f964;
	fma.rn.f32 	%f966, %f973, %f1041, %f965;
	st.global.f32 	[%rd235], %f966;
	add.s32 	%r112, %r106, 6;
	cvt.s64.s32 	%rd236, %r112;
	add.s64 	%rd237, %rd236, %rd34;
	shl.b64 	%rd238, %rd237, 2;
	add.s64 	%rd239, %rd37, %rd238;
	ld.global.f32 	%f967, [%rd239];
	mul.f32 	%f968, %f974, %f967;
	fma.rn.f32 	%f969, %f973, %f1040, %f968;
	st.global.f32 	[%rd239], %f969;
	add.s32 	%r113, %r106, 7;
	cvt.s64.s32 	%rd240, %r113;
	add.s64 	%rd241, %rd240, %rd34;
	shl.b64 	%rd242, %rd241, 2;
	add.s64 	%rd243, %rd37, %rd242;
	ld.global.f32 	%f970, [%rd243];
	mul.f32 	%f971, %f974, %f970;
	fma.rn.f32 	%f972, %f973, %f1039, %f971;
	st.global.f32 	[%rd243], %f972;
	ret;

}


// ===== COMPILED SASS (sm_100) =====

	.target	sm_100

	.elftype	@"ET_EXEC"


//--------------------- .note.nv.tkinfo           --------------------------
	.section	.note.nv.tkinfo,"",@"SHT_NOTE"
	.sectionflags	@"SHF_NOTE_NV_TKINFO"
	.tkinfo
        /*0018*/ 	.word	0x00000002
        /*0030*/ 	.string	""
        /*0030*/ 	.string	"ptxas"
        /*0030*/ 	.string	"Cuda compilation tools, release 13.0, V13.0.88"
        /*0030*/ 	.string	"Build cuda_13.0.r13.0/compiler.36424714_0"
        /*0030*/ 	.string	"-arch sm_100 -m 64 "



//--------------------- .note.nv.cuinfo           --------------------------
	.section	.note.nv.cuinfo,"",@"SHT_NOTE"
	.sectionflags	@"SHF_NOTE_NV_CUINFO"
        /*0018*/ 	.short	0x0002
        /*001a*/ 	.short	0x0064
        /*001c*/ 	.short	0x0082
	.zero		2


//--------------------- .nv.info                  --------------------------
	.section	.nv.info,"",@"SHT_CUDA_INFO"
	.align	4


	//----- nvinfo : EIATTR_REGCOUNT
	.align		4
        /*0000*/ 	.byte	0x04, 0x2f
        /*0002*/ 	.short	(.L_1 - .L_0)
	.align		4
.L_0:
        /*0004*/ 	.word	index@(_Z10mysgemm_v4ILi256ELi128ELi128ELi8ELi8ELi8EEviiifPfS0_fS0_)
        /*0008*/ 	.word	0x0000007f


	//----- nvinfo : EIATTR_FRAME_SIZE
	.align		4
.L_1:
        /*000c*/ 	.byte	0x04, 0x11
        /*000e*/ 	.short	(.L_3 - .L_2)
	.align		4
.L_2:
        /*0010*/ 	.word	index@(_Z10mysgemm_v4ILi256ELi128ELi128ELi8ELi8ELi8EEviiifPfS0_fS0_)
        /*0014*/ 	.word	0x00000000


	//----- nvinfo : EIATTR_MIN_STACK_SIZE
	.align		4
.L_3:
        /*0018*/ 	.byte	0x04, 0x12
        /*001a*/ 	.short	(.L_5 - .L_4)
	.align		4
.L_4:
        /*001c*/ 	.word	index@(_Z10mysgemm_v4ILi256ELi128ELi128ELi8ELi8ELi8EEviiifPfS0_fS0_)
        /*0020*/ 	.word	0x00000000
.L_5:


//--------------------- .nv.compat                --------------------------
	.section	.nv.compat,"",@"SHT_CUDA_COMPAT_INFO"
	.align	4
        /*0000*/ 	.byte	0x02, 0x09, 0x00, 0x00, 0x02, 0x02, 0x01, 0x00, 0x02, 0x05, 0x05, 0x00, 0x03, 0x07, 0x01, 0x01
        /*0010*/ 	.byte	0x02, 0x03, 0x00, 0x00, 0x02, 0x06, 0x01, 0x00, 0x04, 0x0b, 0x08, 0x00, 0x09, 0x00, 0x00, 0x00
        /*0020*/ 	.byte	0x00, 0x00, 0x00, 0x00


//--------------------- .nv.info._Z10mysgemm_v4ILi256ELi128ELi128ELi8ELi8ELi8EEviiifPfS0_fS0_ --------------------------
	.section	.nv.info._Z10mysgemm_v4ILi256ELi128ELi128ELi8ELi8ELi8EEviiifPfS0_fS0_,"",@"SHT_CUDA_INFO"
	.sectionflags	@""
	.align	4


	//----- nvinfo : EIATTR_CUDA_API_VERSION
	.align		4
        /*0000*/ 	.byte	0x04, 0x37
        /*0002*/ 	.short	(.L_7 - .L_6)
.L_6:
        /*0004*/ 	.word	0x00000082


	//----- nvinfo : EIATTR_KPARAM_INFO
	.align		4
.L_7:
        /*0008*/ 	.byte	0x04, 0x17
        /*000a*/ 	.short	(.L_9 - .L_8)
.L_8:
        /*000c*/ 	.word	0x00000000
        /*0010*/ 	.short	0x0007
        /*0012*/ 	.short	0x0028
        /*0014*/ 	.byte	0x00, 0xf5, 0x21, 0x00


	//----- nvinfo : EIATTR_KPARAM_INFO
	.align		4
.L_9:
        /*0018*/ 	.byte	0x04, 0x17
        /*001a*/ 	.short	(.L_11 - .L_10)
.L_10:
        /*001c*/ 	.word	0x00000000
        /*0020*/ 	.short	0x0006
        /*0022*/ 	.short	0x0020
        /*0024*/ 	.byte	0x00, 0xf0, 0x11, 0x00


	//----- nvinfo : EIATTR_KPARAM_INFO
	.align		4
.L_11:
        /*0028*/ 	.byte	0x04, 0x17
        /*002a*/ 	.short	(.L_13 - .L_12)
.L_12:
        /*002c*/ 	.word	0x00000000
        /*0030*/ 	.short	0x0005
        /*0032*/ 	.short	0x0018
        /*0034*/ 	.byte	0x00, 0xf5, 0x21, 0x00


	//----- nvinfo : EIATTR_KPARAM_INFO
	.align		4
.L_13:
        /*0038*/ 	.byte	0x04, 0x17
        /*003a*/ 	.short	(.L_15 - .L_14)
.L_14:
        /*003c*/ 	.word	0x00000000
        /*0040*/ 	.short	0x0004
        /*0042*/ 	.short	0x0010
        /*0044*/ 	.byte	0x00, 0xf5, 0x21, 0x00


	//----- nvinfo : EIATTR_KPARAM_INFO
	.align		4
.L_15:
        /*0048*/ 	.byte	0x04, 0x17
        /*004a*/ 	.short	(.L_17 - .L_16)
.L_16:
        /*004c*/ 	.word	0x00000000
        /*0050*/ 	.short	0x0003
        /*0052*/ 	.short	0x000c
        /*0054*/ 	.byte	0x00, 0xf0, 0x11, 0x00


	//----- nvinfo : EIATTR_KPARAM_INFO
	.align		4
.L_17:
        /*0058*/ 	.byte	0x04, 0x17
        /*005a*/ 	.short	(.L_19 - .L_18)
.L_18:
        /*005c*/ 	.word	0x00000000
        /*0060*/ 	.short	0x0002
        /*0062*/ 	.short	0x0008
        /*0064*/ 	.byte	0x00, 0xf0, 0x11, 0x00


	//----- nvinfo : EIATTR_KPARAM_INFO
	.align		4
.L_19:
        /*0068*/ 	.byte	0x04, 0x17
        /*006a*/ 	.short	(.L_21 - .L_20)
.L_20:
        /*006c*/ 	.word	0x00000000
        /*0070*/ 	.short	0x0001
        /*0072*/ 	.short	0x0004
        /*0074*/ 	.byte	0x00, 0xf0, 0x11, 0x00


	//----- nvinfo : EIATTR_KPARAM_INFO
	.align		4
.L_21:
        /*0078*/ 	.byte	0x04, 0x17
        /*007a*/ 	.short	(.L_23 - .L_22)
.L_22:
        /*007c*/ 	.word	0x00000000
        /*0080*/ 	.short	0x0000
        /*0082*/ 	.short	0x0000
        /*0084*/ 	.byte	0x00, 0xf0, 0x11, 0x00


	//----- nvinfo : EIATTR_SPARSE_MMA_MASK
	.align		4
.L_23:
        /*0088*/ 	.byte	0x03, 0x50
        /*008a*/ 	.short	0x0000


	//----- nvinfo : EIATTR_MAXREG_COUNT
	.align		4
        /*008c*/ 	.byte	0x03, 0x1b
        /*008e*/ 	.short	0x00ff


	//----- nvinfo : EIATTR_NUM_BARRIERS
	.align		4
        /*0090*/ 	.byte	0x02, 0x4c
        /*0092*/ 	.byte	0x01
	.zero		1


	//----- nvinfo : EIATTR_MERCURY_ISA_VERSION
	.align		4
        /*0094*/ 	.byte	0x03, 0x5f
        /*0096*/ 	.short	0x0101


	//----- nvinfo : EIATTR_VRC_CTA_INIT_COUNT
	.align		4
        /*0098*/ 	.byte	0x02, 0x4a
	.zero		1
	.zero		1


	//----- nvinfo : EIATTR_EXIT_INSTR_OFFSETS
	.align		4
        /*009c*/ 	.byte	0x04, 0x1c
        /*009e*/ 	.short	(.L_25 - .L_24)


	//   ....[0]....
.L_24:
        /*00a0*/ 	.word	0x00004b50


	//----- nvinfo : EIATTR_CBANK_PARAM_SIZE
	.align		4
.L_25:
        /*00a4*/ 	.byte	0x03, 0x19
        /*00a6*/ 	.short	0x0030


	//----- nvinfo : EIATTR_PARAM_CBANK
	.align		4
        /*00a8*/ 	.byte	0x04, 0x0a
        /*00aa*/ 	.short	(.L_27 - .L_26)
	.align		4
.L_26:
        /*00ac*/ 	.word	index@(.nv.constant0._Z10mysgemm_v4ILi256ELi128ELi128ELi8ELi8ELi8EEviiifPfS0_fS0_)
        /*00b0*/ 	.short	0x0380
        /*00b2*/ 	.short	0x0030


	//----- nvinfo : EIATTR_SW_WAR
	.align		4
.L_27:
        /*00b4*/ 	.byte	0x04, 0x36
        /*00b6*/ 	.short	(.L_29 - .L_28)
.L_28:
        /*00b8*/ 	.word	0x00000008
.L_29:


//--------------------- .nv.callgraph             --------------------------
	.section	.nv.callgraph,"",@"SHT_CUDA_CALLGRAPH"
	.align	4
	.sectionentsize	8
	.align		4
        /*0000*/ 	.word	0x00000000
	.align		4
        /*0004*/ 	.word	0xffffffff
	.align		4
        /*0008*/ 	.word	0x00000000
	.align		4
        /*000c*/ 	.word	0xfffffffe
	.align		4
        /*0010*/ 	.word	0x00000000
	.align		4
        /*0014*/ 	.word	0xfffffffd
	.align		4
        /*0018*/ 	.word	0x00000000
	.align		4
        /*001c*/ 	.word	0xfffffffc


//--------------------- .text._Z10mysgemm_v4ILi256ELi128ELi128ELi8ELi8ELi8EEviiifPfS0_fS0_ --------------------------
	.section	.text._Z10mysgemm_v4ILi256ELi128ELi128ELi8ELi8ELi8EEviiifPfS0_fS0_,"ax",@progbits
	.align	128
        .global         _Z10mysgemm_v4ILi256ELi128ELi128ELi8ELi8ELi8EEviiifPfS0_fS0_
        .type           _Z10mysgemm_v4ILi256ELi128ELi128ELi8ELi8ELi8EEviiifPfS0_fS0_,@function
        .size           _Z10mysgemm_v4ILi256ELi128ELi128ELi8ELi8ELi8EEviiifPfS0_fS0_,(.L_x_3 - _Z10mysgemm_v4ILi256ELi128ELi128ELi8ELi8ELi8EEviiifPfS0_fS0_)
        .other          _Z10mysgemm_v4ILi256ELi128ELi128ELi8ELi8ELi8EEviiifPfS0_fS0_,@"STO_CUDA_ENTRY STV_DEFAULT"
_Z10mysgemm_v4ILi256ELi128ELi128ELi8ELi8ELi8EEviiifPfS0_fS0_:
.text._Z10mysgemm_v4ILi256ELi128ELi128ELi8ELi8ELi8EEviiifPfS0_fS0_:
[----:B------:R-:W-:Y:S01]  /*0000*/  LDC R1, c[0x0][0x37c] ;  /* 0x0000df00ff017b82 */ /* 0x000fe20000000800 */
[----:B------:R-:W0:Y:S07]  /*0010*/  LDCU UR16, c[0x0][0x388] ;  /* 0x00007100ff1077ac */ /* 0x000e2e0008000800 */
[----:B------:R-:W1:Y:S01]  /*0020*/  S2UR UR12, SR_CTAID.Y ;  /* 0x00000000000c79c3 */ /* 0x000e620000002600 */
[----:B------:R-:W2:Y:S01]  /*0030*/  S2R R0, SR_TID.X ;  /* 0x0000000000007919 */ /* 0x000ea20000002100 */
[----:B------:R-:W-:Y:S01]  /*0040*/  HFMA2 R105, -RZ, RZ, 0, 0 ;  /* 0x00000000ff697431 */ /* 0x000fe200000001ff */
[----:B------:R-:W3:Y:S01]  /*0050*/  LDCU.64 UR4, c[0x0][0x390] ;  /* 0x00007200ff0477ac */ /* 0x000ee20008000a00 */
[----:B------:R-:W-:Y:S01]  /*0060*/  HFMA2 R32, -RZ, RZ, 0, 0 ;  /* 0x00000000ff207431 */ /* 0x000fe200000001ff */
[----:B------:R-:W4:Y:S01]  /*0070*/  S2R R2, SR_TID.Y ;  /* 0x0000000000027919 */ /* 0x000f220000002200 */
[----:B------:R-:W-:Y:S01]  /*0080*/  HFMA2 R122, -RZ, RZ, 0, 0 ;  /* 0x00000000ff7a7431 */ /* 0x000fe200000001ff */
[----:B------:R-:W-:Y:S01]  /*0090*/  CS2R R100, SRZ ;  /* 0x0000000000647805 */ /* 0x000fe2000001ff00 */
[----:B------:R-:W1:Y:S01]  /*00a0*/  S2UR UR11, SR_CTAID.X ;  /* 0x00000000000b79c3 */ /* 0x000e620000002500 */
[----:B------:R-:W-:-:S02]  /*00b0*/  CS2R R98, SRZ ;  /* 0x0000000000627805 */ /* 0x000fc4000001ff00 */
[----:B------:R-:W-:Y:S02]  /*00c0*/  CS2R R96, SRZ ;  /* 0x0000000000607805 */ /* 0x000fe4000001ff00 */
[----:B------:R-:W-:Y:S02]  /*00d0*/  CS2R R94, SRZ ;  /* 0x00000000005e7805 */ /* 0x000fe4000001ff00 */
[----:B------:R-:W-:Y:S02]  /*00e0*/  CS2R R92, SRZ ;  /* 0x00000000005c7805 */ /* 0x000fe4000001ff00 */
[----:B------:R-:W-:Y:S02]  /*00f0*/  CS2R R90, SRZ ;  /* 0x00000000005a7805 */ /* 0x000fe4000001ff00 */
[----:B------:R-:W-:Y:S02]  /*0100*/  CS2R R88, SRZ ;  /* 0x0000000000587805 */ /* 0x000fe4000001ff00 */
[----:B------:R-:W-:-:S02]  /*0110*/  CS2R R86, SRZ ;  /* 0x0000000000567805 */ /* 0x000fc4000001ff00 */
[----:B------:R-:W-:Y:S01]  /*0120*/  CS2R R64, SRZ ;  /* 0x0000000000407805 */ /* 0x000fe2000001ff00 */
[----:B0-----:R-:W-:Y:S01]  /*0130*/  UISETP.GE.AND UP0, UPT, UR16, 0x1, UPT ;  /* 0x000000011000788c */ /* 0x001fe2000bf06270 */
[----:B------:R-:W-:Y:S02]  /*0140*/  CS2R R110, SRZ ;  /* 0x00000000006e7805 */ /* 0x000fe4000001ff00 */
[----:B------:R-:W-:Y:S02]  /*0150*/  CS2R R66, SRZ ;  /* 0x0000000000427805 */ /* 0x000fe4000001ff00 */
[----:B------:R-:W-:Y:S02]  /*0160*/  CS2R R62, SRZ ;  /* 0x00000000003e7805 */ /* 0x000fe4000001ff00 */
[----:B------:R-:W-:Y:S02]  /*0170*/  CS2R R60, SRZ ;  /* 0x00000000003c7805 */ /* 0x000fe4000001ff00 */
[----:B------:R-:W-:-:S02]  /*0180*/  CS2R R106, SRZ ;  /* 0x00000000006a7805 */ /* 0x000fc4000001ff00 */
[----:B------:R-:W-:Y:S01]  /*0190*/  CS2R R112, SRZ ;  /* 0x0000000000707805 */ /* 0x000fe2000001ff00 */
[----:B-1----:R-:W-:Y:S01]  /*01a0*/  UIMAD UR6, UR12, UR16, URZ ;  /* 0x000000100c0672a4 */ /* 0x002fe2000f8e02ff */
[----:B------:R-:W-:Y:S02]  /*01b0*/  CS2R R58, SRZ ;  /* 0x00000000003a7805 */ /* 0x000fe4000001ff00 */
[----:B------:R-:W-:Y:S02]  /*01c0*/  CS2R R56, SRZ ;  /* 0x0000000000387805 */ /* 0x000fe4000001ff00 */
[----:B------:R-:W-:Y:S01]  /*01d0*/  MOV R114, RZ ;  /* 0x000000ff00727202 */ /* 0x000fe20000000f00 */
[----:B------:R-:W-:Y:S01]  /*01e0*/  USHF.L.U32 UR6, UR6, 0x7, URZ ;  /* 0x0000000706067899 */ /* 0x000fe200080006ff */
[----:B------:R-:W-:Y:S02]  /*01f0*/  CS2R R108, SRZ ;  /* 0x00000000006c7805 */ /* 0x000fe4000001ff00 */
[----:B------:R-:W-:-:S02]  /*0200*/  CS2R R84, SRZ ;  /* 0x0000000000547805 */ /* 0x000fc4000001ff00 */
[----:B------:R-:W-:Y:S02]  /*0210*/  CS2R R82, SRZ ;  /* 0x0000000000527805 */ /* 0x000fe4000001ff00 */
[----:B------:R-:W-:Y:S02]  /*0220*/  CS2R R102, SRZ ;  /* 0x0000000000667805 */ /* 0x000fe4000001ff00 */
[----:B------:R-:W-:Y:S02]  /*0230*/  CS2R R54, SRZ ;  /* 0x0000000000367805 */ /* 0x000fe4000001ff00 */
[----:B------:R-:W-:Y:S02]  /*0240*/  CS2R R68, SRZ ;  /* 0x0000000000447805 */ /* 0x000fe4000001ff00 */
[----:B------:R-:W-:Y:S02]  /*0250*/  CS2R R52, SRZ ;  /* 0x0000000000347805 */ /* 0x000fe4000001ff00 */
[----:B------:R-:W-:-:S02]  /*0260*/  CS2R R14, SRZ ;  /* 0x00000000000e7805 */ /* 0x000fc4000001ff00 */
[----:B------:R-:W-:Y:S02]  /*0270*/  CS2R R12, SRZ ;  /* 0x00000000000c7805 */ /* 0x000fe4000001ff00 */
[----:B------:R-:W-:Y:S02]  /*0280*/  MOV R9, RZ ;  /* 0x000000ff00097202 */ /* 0x000fe40000000f00 */
[----:B------:R-:W-:Y:S02]  /*0290*/  CS2R R72, SRZ ;  /* 0x0000000000487805 */ /* 0x000fe4000001ff00 */
[----:B------:R-:W-:Y:S02]  /*02a0*/  CS2R R10, SRZ ;  /* 0x00000000000a7805 */ /* 0x000fe4000001ff00 */
[----:B------:R-:W-:Y:S02]  /*02b0*/  MOV R121, RZ ;  /* 0x000000ff00797202 */ /* 0x000fe40000000f00 */
[----:B------:R-:W-:Y:S01]  /*02c0*/  CS2R R70, SRZ ;  /* 0x0000000000467805 */ /* 0x000fe2000001ff00 */
[----:B------:R-:W0:Y:S01]  /*02d0*/  LDCU.64 UR14, c[0x0][0x358] ;  /* 0x00006b00ff0e77ac */ /* 0x000e220008000a00 */
[----:B---3--:R-:W-:Y:S01]  /*02e0*/  UIMAD.WIDE UR4, UR6, 0x4, UR4 ;  /* 0x00000004060478a5 */ /* 0x008fe2000f8e0204 */
[----:B--2-4-:R-:W-:Y:S11]  /*02f0*/  BRA.U !UP0, `(.L_x_0) ;  /* 0x0000002508e47547 */ /* 0x014ff6000b800000 */
[----:B------:R-:W1:Y:S01]  /*0300*/  LDCU UR6, c[0x0][0x360] ;  /* 0x00006c00ff0677ac */ /* 0x000e620008000800 */
[----:B------:R-:W2:Y:S01]  /*0310*/  LDC.64 R80, c[0x0][0x398] ;  /* 0x0000e600ff507b82 */ /* 0x000ea20000000a00 */
[----:B------:R-:W-:Y:S01]  /*0320*/  MOV R101, RZ ;  /* 0x000000ff00657202 */ /* 0x000fe20000000f00 */
[----:B------:R-:W3:Y:S01]  /*0330*/  LDCU UR17, c[0x0][0x384] ;  /* 0x00007080ff1177ac */ /* 0x000ee20008000800 */
[----:B------:R-:W-:Y:S01]  /*0340*/  UMOV UR8, UR4 ;  /* 0x0000000400087c82 */ /* 0x000fe20008000000 */
[----:B------:R-:W-:Y:S01]  /*0350*/  UMOV UR9, UR5 ;  /* 0x0000000500097c82 */ /* 0x000fe20008000000 */
[----:B------:R-:W-:Y:S01]  /*0360*/  UMOV UR4, URZ ;  /* 0x000000ff00047c82 */ /* 0x000fe20008000000 */
[----:B-1----:R-:W-:Y:S01]  /*0370*/  IMAD R3, R2, UR6, R0 ;  /* 0x0000000602037c24 */ /* 0x002fe2000f8e0200 */
[----:B------:R-:W-:Y:S01]  /*0380*/  USHF.L.U32 UR6, UR11, 0x7, URZ ;  /* 0x000000070b067899 */ /* 0x000fe200080006ff */
[----:B---3--:R-:W-:-:S03]  /*0390*/  MOV R8, UR17 ;  /* 0x0000001100087c02 */ /* 0x008fc60008000f00 */
[----:B------:R-:W-:Y:S01]  /*03a0*/  UIMAD.WIDE.U32 UR6, UR6, 0x4, URZ ;  /* 0x00000004060678a5 */ /* 0x000fe2000f8e00ff */
[--C-:B------:R-:W-:Y:S02]  /*03b0*/  SHF.R.U32.HI R4, RZ, 0x7, R3.reuse ;  /* 0x00000007ff047819 */ /* 0x100fe40000011603 */
[C---:B------:R-:W-:Y:S02]  /*03c0*/  LOP3.LUT R5, R3.reuse, 0x7f, RZ, 0xc0, !PT ;  /* 0x0000007f03057812 */ /* 0x040fe400078ec0ff */
[----:B------:R-:W-:Y:S02]  /*03d0*/  MOV R16, UR17 ;  /* 0x0000001100107c02 */ /* 0x000fe40008000f00 */
[----:B------:R-:W-:Y:S01]  /*03e0*/  SHF.R.U32.HI R6, RZ, 0x3, R3 ;  /* 0x00000003ff067819 */ /* 0x000fe20000011603 */
[----:B------:R-:W-:Y:S01]  /*03f0*/  IMAD R5, R4, UR17, R5 ;  /* 0x0000001104057c24 */ /* 0x000fe2000f8e0205 */
[----:B------:R-:W-:Y:S02]  /*0400*/  MOV R4, UR17 ;  /* 0x0000001100047c02 */ /* 0x000fe40008000f00 */
[----:B------:R-:W-:Y:S01]  /*0410*/  LOP3.LUT R3, R3, 0x7, RZ, 0xc0, !PT ;  /* 0x0000000703037812 */ /* 0x000fe200078ec0ff */
[----:B--2---:R-:W-:Y:S01]  /*0420*/  IMAD.WIDE R74, R5, 0x4, R80 ;  /* 0x00000004054a7825 */ /* 0x004fe200078e0250 */
[----:B------:R-:W-:-:S02]  /*0430*/  LEA R77, R4, R5, 0x2 ;  /* 0x00000005044d7211 */ /* 0x000fc400078e10ff */
[----:B------:R-:W-:Y:S01]  /*0440*/  LEA R79, R8, R5, 0x1 ;  /* 0x00000005084f7211 */ /* 0x000fe200078e08ff */
[----:B------:R-:W-:Y:S01]  /*0450*/  IMAD R6, R6, UR16, R3 ;  /* 0x0000001006067c24 */ /* 0x000fe2000f8e0203 */
[----:B------:R-:W-:Y:S01]  /*0460*/  LEA R7, R16, R77, 0x1 ;  /* 0x0000004d10077211 */ /* 0x000fe200078e08ff */
[--C-:B------:R-:W-:Y:S01]  /*0470*/  IMAD.WIDE R76, R77, 0x4, R80.reuse ;  /* 0x000000044d4c7825 */ /* 0x100fe200078e0250 */
[----:B------:R-:W-:Y:S02]  /*0480*/  MOV R3, UR16 ;  /* 0x0000001000037c02 */ /* 0x000fe40008000f00 */
[----:B------:R-:W-:Y:S01]  /*0490*/  MOV R4, UR16 ;  /* 0x0000001000047c02 */ /* 0x000fe20008000f00 */
[----:B------:R-:W-:Y:S01]  /*04a0*/  IMAD.WIDE R78, R79, 0x4, R80 ;  /* 0x000000044f4e7825 */ /* 0x000fe200078e0250 */
[----:B------:R-:W-:-:S03]  /*04b0*/  LEA R8, R3, R6, 0x5 ;  /* 0x0000000603087211 */ /* 0x000fc600078e28ff */
[----:B------:R-:W-:Y:S01]  /*04c0*/  IMAD.WIDE R80, R7, 0x4, R80 ;  /* 0x0000000407507825 */ /* 0x000fe200078e0250 */
[----:B------:R-:W-:-:S04]  /*04d0*/  MOV R7, UR16 ;  /* 0x0000001000077c02 */ /* 0x000fc80008000f00 */
[----:B------:R-:W-:-:S04]  /*04e0*/  LEA R7, R7, R6, 0x6 ;  /* 0x0000000607077211 */ /* 0x000fc800078e30ff */
[----:B------:R-:W-:-:S07]  /*04f0*/  LEA R3, R4, R7, 0x5 ;  /* 0x0000000704037211 */ /* 0x000fce00078e28ff */
.L_x_1:
[----:B------:R-:W-:Y:S01]  /*0500*/  MOV R5, 0x4 ;  /* 0x0000000400057802 */ /* 0x000fe20000000f00 */
[----:B------:R-:W-:Y:S01]  /*0510*/  HFMA2 R19, -RZ, RZ, 0, 2.384185791015625e-07 ;  /* 0x00000004ff137431 */ /* 0x000fe200000001ff */
[----:B------:R-:W-:Y:S01]  /*0520*/  MOV R26, 0x4 ;  /* 0x00000004001a7802 */ /* 0x000fe20000000f00 */
[----:B------:R-:W-:Y:S02]  /*0530*/  HFMA2 R16, -RZ, RZ, 0, 2.384185791015625e-07 ;  /* 0x00000004ff107431 */ /* 0x000fe400000001ff */
[----:B------:R-:W-:Y:S01]  /*0540*/  IMAD.WIDE.U32 R4, R8, R5, UR8 ;  /* 0x0000000808047e25 */ /* 0x000fe2000f8e0005 */
[----:B------:R-:W-:-:S04]  /*0550*/  IADD3 R20, P2, PT, R74, UR6, RZ ;  /* 0x000000064a147c10 */ /* 0x000fc8000ff5e0ff */
[----:B0-----:R0:W2:Y:S01]  /*0560*/  LDG.E R24, desc[UR14][R4.64] ;  /* 0x0000000e04187981 */ /* 0x0010a2000c1e1900 */
[----:B------:R-:W-:-:S04]  /*0570*/  IMAD.WIDE.U32 R18, R6, R19, UR8 ;  /* 0x0000000806127e25 */ /* 0x000fc8000f8e0013 */
[----:B------:R-:W-:Y:S01]  /*0580*/  IMAD.WIDE.U32 R16, R7, R16, UR8 ;  /* 0x0000000807107e25 */ /* 0x000fe2000f8e0010 */
[----:B------:R1:W3:Y:S03]  /*0590*/  LDG.E R22, desc[UR14][R18.64] ;  /* 0x0000000e12167981 */ /* 0x0002e6000c1e1900 */
[----:B0-----:R-:W-:Y:S01]  /*05a0*/  IMAD.WIDE.U32 R4, R3, R26, UR8 ;  /* 0x0000000803047e25 */ /* 0x001fe2000f8e001a */
[----:B------:R-:W-:Y:S01]  /*05b0*/  IADD3.X R21, PT, PT, R75, UR7, RZ, P2, !PT ;  /* 0x000000074b157c10 */ /* 0x000fe200097fe4ff */
[----:B------:R0:W4:Y:S04]  /*05c0*/  LDG.E R26, desc[UR14][R16.64] ;  /* 0x0000000e101a7981 */ /* 0x000128000c1e1900 */
[----:B------:R5:W4:Y:S01]  /*05d0*/  LDG.E R34, desc[UR14][R4.64] ;  /* 0x0000000e04227981 */ /* 0x000b22000c1e1900 */
[----:B-1----:R-:W-:-:S03]  /*05e0*/  IADD3 R18, P1, PT, R78, UR6, RZ ;  /* 0x000000064e127c10 */ /* 0x002fc6000ff3e0ff */
[----:B------:R1:W4:Y:S01]  /*05f0*/  LDG.E R33, desc[UR14][R20.64] ;  /* 0x0000000e14217981 */ /* 0x000322000c1e1900 */
[----:B0-----:R-:W-:Y:S02]  /*0600*/  IADD3 R16, P0, PT, R76, UR6, RZ ;  /* 0x000000064c107c10 */ /* 0x001fe4000ff1e0ff */
[----:B-----5:R-:W-:Y:S02]  /*0610*/  IADD3 R4, P2, PT, R80, UR6, RZ ;  /* 0x0000000650047c10 */ /* 0x020fe4000ff5e0ff */
[----:B------:R-:W-:Y:S02]  /*0620*/  IADD3.X R19, PT, PT, R79, UR7, RZ, P1, !PT ;  /* 0x000000074f137c10 */ /* 0x000fe40008ffe4ff */
[----:B------:R-:W-:Y:S02]  /*0630*/  IADD3.X R17, PT, PT, R77, UR7, RZ, P0, !PT ;  /* 0x000000074d117c10 */ /* 0x000fe400087fe4ff */
[----:B------:R-:W-:Y:S01]  /*0640*/  IADD3.X R5, PT, PT, R81, UR7, RZ, P2, !PT ;  /* 0x0000000751057c10 */ /* 0x000fe200097fe4ff */
[----:B------:R-:W5:Y:S04]  /*0650*/  LDG.E R35, desc[UR14][R18.64] ;  /* 0x0000000e12237981 */ /* 0x000f68000c1e1900 */
[----:B------:R-:W5:Y:S04]  /*0660*/  LDG.E R37, desc[UR14][R16.64] ;  /* 0x0000000e10257981 */ /* 0x000f68000c1e1900 */
[----:B------:R0:W5:Y:S01]  /*0670*/  LDG.E R39, desc[UR14][R4.64] ;  /* 0x0000000e04277981 */ /* 0x000162000c1e1900 */
[----:B------:R-:W1:Y:S01]  /*0680*/  S2UR UR10, SR_CgaCtaId ;  /* 0x00000000000a79c3 */ /* 0x000e620000008800 */
[----:B------:R-:W0:Y:S02]  /*0690*/  LDCU UR5, c[0x0][0x360] ;  /* 0x00006c00ff0577ac */ /* 0x000e240008000800 */
[----:B0-----:R-:W-:Y:S01]  /*06a0*/  IMAD R23, R2, UR5, R0 ;  /* 0x0000000502177c24 */ /* 0x001fe2000f8e0200 */
[----:B------:R-:W-:-:S02]  /*06b0*/  UMOV UR5, 0x400 ;  /* 0x0000040000057882 */ /* 0x000fc40000000000 */
[----:B-1----:R-:W-:Y:S02]  /*06c0*/  ULEA UR13, UR10, UR5, 0x18 ;  /* 0x000000050a0d7291 */ /* 0x002fe4000f8ec0ff */
[----:B------:R-:W-:Y:S01]  /*06d0*/  SHF.L.U32 R23, R23, 0x2, RZ ;  /* 0x0000000217177819 */ /* 0x000fe200000006ff */
[----:B------:R-:W-:-:S03]  /*06e0*/  UIADD3 UR5, UPT, UPT, UR5, 0x1000, URZ ;  /* 0x0000100005057890 */ /* 0x000fc6000fffe0ff */
[C---:B------:R-:W-:Y:S01]  /*06f0*/  LOP3.LUT R20, R23.reuse, 0x1c, RZ, 0xc0, !PT ;  /* 0x0000001c17147812 */ /* 0x040fe200078ec0ff */
[----:B------:R-:W-:Y:S01]  /*0700*/  ULEA UR5, UR10, UR5, 0x18 ;  /* 0x000000050a057291 */ /* 0x000fe2000f8ec0ff */
[C---:B------:R-:W-:Y:S02]  /*0710*/  LOP3.LUT R21, R23.reuse, 0xffffffe0, RZ, 0xc0, !PT ;  /* 0xffffffe017157812 */ /* 0x040fe400078ec0ff */
[C---:B------:R-:W-:Y:S02]  /*0720*/  LOP3.LUT R4, R23.reuse, 0x1fc, RZ, 0xc0, !PT ;  /* 0x000001fc17047812 */ /* 0x040fe400078ec0ff */
[----:B------:R-:W-:Y:S02]  /*0730*/  LOP3.LUT R23, R23, 0xfffffe00, RZ, 0xc0, !PT ;  /* 0xfffffe0017177812 */ /* 0x000fe400078ec0ff */
[----:B------:R-:W-:Y:S02]  /*0740*/  IADD3 R25, PT, PT, R21, UR13, R20 ;  /* 0x0000000d15197c10 */ /* 0x000fe4000fffe014 */
[----:B------:R-:W-:-:S02]  /*0750*/  IADD3 R36, PT, PT, R23, UR5, R4 ;  /* 0x0000000517247c10 */ /* 0x000fc4000fffe004 */
[----:B------:R-:W-:Y:S02]  /*0760*/  LEA R5, R2, UR13, 0x8 ;  /* 0x0000000d02057c11 */ /* 0x000fe4000f8e40ff */
[----:B------:R-:W-:Y:S01]  /*0770*/  LEA R4, R0, UR5, 0x5 ;  /* 0x0000000500047c11 */ /* 0x000fe2000f8e28ff */
[----:B--2---:R-:W-:Y:S04]  /*0780*/  STS [R25+0x400], R24 ;  /* 0x0004001819007388 */ /* 0x004fe80000000800 */
[----:B---3--:R-:W-:Y:S04]  /*0790*/  STS [R25], R22 ;  /* 0x0000001619007388 */ /* 0x008fe80000000800 */
[----:B----4-:R-:W-:Y:S04]  /*07a0*/  STS [R25+0x800], R26 ;  /* 0x0008001a19007388 */ /* 0x010fe80000000800 */
[----:B------:R-:W-:Y:S04]  /*07b0*/  STS [R25+0xc00], R34 ;  /* 0x000c002219007388 */ /* 0x000fe80000000800 */
[----:B------:R-:W-:Y:S04]  /*07c0*/  STS [R36], R33 ;  /* 0x0000002124007388 */ /* 0x000fe80000000800 */
[----:B-----5:R-:W-:Y:S04]  /*07d0*/  STS [R36+0x400], R35 ;  /* 0x0004002324007388 */ /* 0x020fe80000000800 */
[----:B------:R-:W-:Y:S04]  /*07e0*/  STS [R36+0x800], R37 ;  /* 0x0008002524007388 */ /* 0x000fe80000000800 */
[----:B------:R-:W-:Y:S01]  /*07f0*/  STS [R36+0xc00], R39 ;  /* 0x000c002724007388 */ /* 0x000fe20000000800 */
[----:B------:R-:W-:Y:S06]  /*0800*/  BAR.SYNC.DEFER_BLOCKING 0x0 ;  /* 0x0000000000007b1d */ /* 0x000fec0000010000 */
[----:B------:R-:W-:Y:S04]  /*0810*/  LDS.128 R16, [R5] ;  /* 0x0000000005107984 */ /* 0x000fe80000000c00 */
[----:B------:R-:W0:Y:S04]  /*0820*/  LDS.128 R20, [R4+0x10] ;  /* 0x0000100004147984 */ /* 0x000e280000000c00 */
[----:B------:R-:W1:Y:S04]  /*0830*/  LDS.128 R28, [R4] ;  /* 0x00000000041c7984 */ /* 0x000e680000000c00 */
[----:B------:R-:W2:Y:S04]  /*0840*/  LDS.128 R24, [R5+0x20] ;  /* 0x0000200005187984 */ /* 0x000ea80000000c00 */
[----:B------:R-:W3:Y:S04]  /*0850*/  LDS.128 R40, [R4+0x210] ;  /* 0x0002100004287984 */ /* 0x000ee80000000c00 */
[----:B------:R-:W4:Y:S04]  /*0860*/  LDS.128 R44, [R4+0x200] ;  /* 0x00020000042c7984 */ /* 0x000f280000000c00 */
[----:B------:R-:W5:Y:S04]  /*0870*/  LDS.128 R48, [R5+0x40] ;  /* 0x0000400005307984 */ /* 0x000f680000000c00 */
[----:B------:R-:W5:Y:S01]  /*0880*/  LDS.128 R36, [R5+0x60] ;  /* 0x0000600005247984 */ /* 0x000f620000000c00 */
[C---:B0-----:R-:W-:Y:S01]  /*0890*/  FFMA R33, R16.reuse, R22, R13 ;  /* 0x0000001610217223 */ /* 0x041fe2000000000d */
[C---:B------:R-:W-:Y:S01]  /*08a0*/  FFMA R34, R16.reuse, R23, R15 ;  /* 0x0000001710227223 */ /* 0x040fe2000000000f */
[C---:B------:R-:W-:Y:S01]  /*08b0*/  FFMA R10, R16.reuse, R20, R10 ;  /* 0x00000014100a7223 */ /* 0x040fe2000000000a */
[C---:B------:R-:W-:Y:S01]  /*08c0*/  FFMA R11, R16.reuse, R21, R11 ;  /* 0x00000015100b7223 */ /* 0x040fe2000000000b */
[C---:B-1----:R-:W-:Y:S01]  /*08d0*/  FFMA R71, R16.reuse, R28, R71 ;  /* 0x0000001c10477223 */ /* 0x042fe20000000047 */
[C---:B------:R-:W-:Y:S01]  /*08e0*/  FFMA R70, R16.reuse, R29, R70 ;  /* 0x0000001d10467223 */ /* 0x040fe20000000046 */
[C---:B------:R-:W-:Y:S01]  /*08f0*/  FFMA R72, R16.reuse, R30, R72 ;  /* 0x0000001e10487223 */ /* 0x040fe20000000048 */
[----:B------:R-:W-:Y:S01]  /*0900*/  FFMA R121, R16, R31, R121 ;  /* 0x0000001f10797223 */ /* 0x000fe20000000079 */
[----:B--2---:R-:W-:Y:S01]  /*0910*/  FFMA R73, R28, R24, R73 ;  /* 0x000000181c497223 */ /* 0x004fe20000000049 */
[C---:B------:R-:W-:Y:S01]  /*0920*/  FFMA R122, R24.reuse, R29, R122 ;  /* 0x0000001d187a7223 */ /* 0x040fe2000000007a */
[C---:B------:R-:W-:Y:S01]  /*0930*/  FFMA R84, R24.reuse, R30, R84 ;  /* 0x0000001e18547223 */ /* 0x040fe20000000054 */
[----:B------:R-:W-:Y:S01]  /*0940*/  FFMA R16, R24, R31, R82 ;  /* 0x0000001f18107223 */ /* 0x000fe20000000052 */
[----:B------:R-:W-:Y:S01]  /*0950*/  FFMA R13, R20, R24, R9 ;  /* 0x00000018140d7223 */ /* 0x000fe20000000009 */
[C---:B------:R-:W-:Y:S01]  /*0960*/  FFMA R15, R24.reuse, R21, R12 ;  /* 0x00000015180f7223 */ /* 0x040fe2000000000c */
[C---:B------:R-:W-:Y:S01]  /*0970*/  FFMA R104, R24.reuse, R22, R14 ;  /* 0x0000001618687223 */ /* 0x040fe2000000000e */
[----:B------:R-:W-:Y:S01]  /*0980*/  FFMA R24, R24, R23, R32 ;  /* 0x0000001718187223 */ /* 0x000fe20000000020 */
[C---:B---3--:R-:W-:Y:S01]  /*0990*/  FFMA R9, R17.reuse, R42, R33 ;  /* 0x0000002a11097223 */ /* 0x048fe20000000021 */
[----:B------:R-:W-:-:S02]  /*09a0*/  FFMA R14, R17, R43, R34 ;  /* 0x0000002b110e7223 */ /* 0x000fc40000000022 */
[----:B------:R-:W0:Y:S01]  /*09b0*/  LDS.128 R32, [R5+0x80] ;  /* 0x0000800005207984 */ /* 0x000e220000000c00 */
[----:B----4-:R-:W-:Y:S01]  /*09c0*/  FFMA R71, R44, R17, R71 ;  /* 0x000000112c477223 */ /* 0x010fe20000000047 */
[C---:B------:R-:W-:Y:S01]  /*09d0*/  FFMA R70, R17.reuse, R45, R70 ;  /* 0x0000002d11467223 */ /* 0x040fe20000000046 */
[C---:B------:R-:W-:Y:S01]  /*09e0*/  FFMA R72, R17.reuse, R46, R72 ;  /* 0x0000002e11487223 */ /* 0x040fe20000000048 */
[C---:B------:R-:W-:Y:S01]  /*09f0*/  FFMA R12, R17.reuse, R47, R121 ;  /* 0x0000002f110c7223 */ /* 0x040fe20000000079 */
[----:B------:R-:W-:Y:S01]  /*0a00*/  FFMA R10, R40, R17, R10 ;  /* 0x00000011280a7223 */ /* 0x000fe2000000000a */
[----:B------:R-:W-:Y:S01]  /*0a10*/  FFMA R11, R17, R41, R11 ;  /* 0x00000029110b7223 */ /* 0x000fe2000000000b */
[-C--:B------:R-:W-:Y:S01]  /*0a20*/  FFMA R17, R41, R25.reuse, R15 ;  /* 0x0000001929117223 */ /* 0x080fe2000000000f */
[-C--:B------:R-:W-:Y:S01]  /*0a30*/  FFMA R73, R44, R25.reuse, R73 ;  /* 0x000000192c497223 */ /* 0x080fe20000000049 */
[-C--:B------:R-:W-:Y:S01]  /*0a40*/  FFMA R82, R45, R25.reuse, R122 ;  /* 0x000000192d527223 */ /* 0x080fe2000000007a */
[-C--:B------:R-:W-:Y:S01]  /*0a50*/  FFMA R84, R46, R25.reuse, R84 ;  /* 0x000000192e547223 */ /* 0x080fe20000000054 */
[-C--:B------:R-:W-:Y:S01]  /*0a60*/  FFMA R16, R47, R25.reuse, R16 ;  /* 0x000000192f107223 */ /* 0x080fe20000000010 */
[-C--:B------:R-:W-:Y:S01]  /*0a70*/  FFMA R13, R40, R25.reuse, R13 ;  /* 0x00000019280d7223 */ /* 0x080fe2000000000d */
[-C--:B------:R-:W-:Y:S01]  /*0a80*/  FFMA R15, R42, R25.reuse, R104 ;  /* 0x000000192a0f7223 */ /* 0x080fe20000000068 */
[----:B------:R-:W-:Y:S01]  /*0a90*/  FFMA R25, R43, R25, R24 ;  /* 0x000000192b197223 */ /* 0x000fe20000000018 */
[----:B-----5:R-:W-:Y:S01]  /*0aa0*/  FFMA R115, R28, R48, R52 ;  /* 0x000000301c737223 */ /* 0x020fe20000000034 */
[C---:B------:R-:W-:Y:S01]  /*0ab0*/  FFMA R24, R48.reuse, R29, R53 ;  /* 0x0000001d30187223 */ /* 0x040fe20000000035 */
[C---:B------:R-:W-:Y:S01]  /*0ac0*/  FFMA R53, R48.reuse, R30, R54 ;  /* 0x0000001e30357223 */ /* 0x040fe20000000036 */
[C---:B------:R-:W-:Y:S01]  /*0ad0*/  FFMA R68, R48.reuse, R31, R68 ;  /* 0x0000001f30447223 */ /* 0x040fe20000000044 */
[----:B------:R-:W-:Y:S01]  /*0ae0*/  FFMA R52, R48, R21, R55 ;  /* 0x0000001530347223 */ /* 0x000fe20000000037 */
[----:B------:R-:W-:Y:S01]  /*0af0*/  FFMA R69, R20, R48, R69 ;  /* 0x0000003014457223 */ /* 0x000fe20000000045 */
[C---:B------:R-:W-:Y:S01]  /*0b00*/  FFMA R55, R48.reuse, R22, R103 ;  /* 0x0000001630377223 */ /* 0x040fe20000000067 */
        /* <DEDUP_REMOVED lines=9> */
[----:B------:R-:W-:Y:S01]  /*0ba0*/  FFMA R116, R36, R29, R85 ;  /* 0x0000001d24747223 */ /* 0x000fe20000000055 */
[----:B------:R-:W1:Y:S01]  /*0bb0*/  LDS.128 R52, [R5+0xa0] ;  /* 0x0000a00005347984 */ /* 0x000e620000000c00 */
[----:B------:R-:W-:Y:S01]  /*0bc0*/  FFMA R83, R28, R36, R83 ;  /* 0x000000241c537223 */ /* 0x000fe20000000053 */
[C---:B------:R-:W-:Y:S01]  /*0bd0*/  FFMA R85, R36.reuse, R30, R86 ;  /* 0x0000001e24557223 */ /* 0x040fe20000000056 */
[----:B------:R-:W-:Y:S01]  /*0be0*/  FFMA R86, R36, R31, R108 ;  /* 0x0000001f24567223 */ /* 0x000fe2000000006c */
[----:B------:R-:W-:Y:S01]  /*0bf0*/  FFMA R115, R20, R36, R109 ;  /* 0x0000002414737223 */ /* 0x000fe2000000006d */
[C---:B------:R-:W-:Y:S01]  /*0c00*/  FFMA R118, R36.reuse, R21, R110 ;  /* 0x0000001524767223 */ /* 0x040fe2000000006e */
        /* <DEDUP_REMOVED lines=10> */
[----:B0-----:R-:W-:Y:S01]  /*0cb0*/  FFMA R117, R28, R32, R56 ;  /* 0x000000201c757223 */ /* 0x001fe20000000038 */
[C---:B------:R-:W-:Y:S01]  /*0cc0*/  FFMA R114, R32.reuse, R29, R57 ;  /* 0x0000001d20727223 */ /* 0x040fe20000000039 */
[C---:B------:R-:W-:Y:S01]  /*0cd0*/  FFMA R115, R32.reuse, R30, R58 ;  /* 0x0000001e20737223 */ /* 0x040fe2000000003a */
[----:B------:R-:W-:-:S02]  /*0ce0*/  FFMA R116, R32, R31, R59 ;  /* 0x0000001f20747223 */ /* 0x000fc4000000003b */
[----:B------:R-:W0:Y:S01]  /*0cf0*/  LDS.128 R56, [R5+0xc0] ;  /* 0x0000c00005387984 */ /* 0x000e220000000c00 */
        /* <DEDUP_REMOVED lines=12> */
[----:B-1----:R-:W-:Y:S01]  /*0dc0*/  FFMA R119, R28, R52, R60 ;  /* 0x000000341c777223 */ /* 0x002fe2000000003c */
[C---:B------:R-:W-:Y:S01]  /*0dd0*/  FFMA R118, R52.reuse, R29, R61 ;  /* 0x0000001d34767223 */ /* 0x040fe2000000003d */
[C---:B------:R-:W-:Y:S01]  /*0de0*/  FFMA R113, R52.reuse, R30, R62 ;  /* 0x0000001e34717223 */ /* 0x040fe2000000003e */
[----:B------:R-:W-:-:S02]  /*0df0*/  FFMA R112, R52, R31, R63 ;  /* 0x0000001f34707223 */ /* 0x000fc4000000003f */
[----:B------:R-:W1:Y:S01]  /*0e00*/  LDS.128 R60, [R5+0xe0] ;  /* 0x0000e000053c7984 */ /* 0x000e620000000c00 */
        /* <DEDUP_REMOVED lines=8> */
[----:B------:R-:W-:Y:S01]  /*0e90*/  FFMA R113, R42, R53, R67 ;  /* 0x000000352a717223 */ /* 0x000fe20000000043 */
[----:B0-----:R-:W-:-:S02]  /*0ea0*/  FFMA R122, R28, R56, R64 ;  /* 0x000000381c7a7223 */ /* 0x001fc40000000040 */
[----:B------:R-:W0:Y:S01]  /*0eb0*/  LDS.128 R64, [R4+0x400] ;  /* 0x0004000004407984 */ /* 0x000e220000000c00 */
[C---:B------:R-:W-:Y:S01]  /*0ec0*/  FFMA R88, R56.reuse, R30, R88 ;  /* 0x0000001e38587223 */ /* 0x040fe20000000058 */
[C---:B------:R-:W-:Y:S01]  /*0ed0*/  FFMA R121, R56.reuse, R22, R92 ;  /* 0x0000001638797223 */ /* 0x040fe2000000005c */
[C---:B------:R-:W-:Y:S01]  /*0ee0*/  FFMA R123, R56.reuse, R23, R93 ;  /* 0x00000017387b7223 */ /* 0x040fe2000000005d */
[----:B------:R-:W-:Y:S01]  /*0ef0*/  FFMA R87, R56, R29, R87 ;  /* 0x0000001d38577223 */ /* 0x000fe20000000057 */
[----:B------:R-:W-:Y:S01]  /*0f00*/  FFMA R93, R46, R57, R88 ;  /* 0x000000392e5d7223 */ /* 0x000fe20000000058 */
[-C--:B------:R-:W-:Y:S01]  /*0f10*/  FFMA R119, R44, R53.reuse, R119 ;  /* 0x000000352c777223 */ /* 0x080fe20000000077 */
[----:B------:R-:W-:Y:S01]  /*0f20*/  FFMA R118, R45, R53, R118 ;  /* 0x000000352d767223 */ /* 0x000fe20000000076 */
[----:B------:R-:W-:Y:S01]  /*0f30*/  FFMA R90, R20, R56, R90 ;  /* 0x00000038145a7223 */ /* 0x000fe2000000005a */
[----:B------:R-:W-:Y:S01]  /*0f40*/  FFMA R88, R42, R57, R121 ;  /* 0x000000392a587223 */ /* 0x000fe20000000079 */
[----:B------:R-:W-:Y:S01]  /*0f50*/  FFMA R53, R43, R53, R120 ;  /* 0x000000352b357223 */ /* 0x000fe20000000078 */
[C---:B------:R-:W-:Y:S01]  /*0f60*/  FFMA R120, R56.reuse, R21, R91 ;  /* 0x0000001538787223 */ /* 0x040fe2000000005b */
[----:B------:R-:W-:Y:S01]  /*0f70*/  FFMA R91, R45, R57, R87 ;  /* 0x000000392d5b7223 */ /* 0x000fe20000000057 */
[----:B------:R-:W-:Y:S01]  /*0f80*/  FFMA R89, R56, R31, R89 ;  /* 0x0000001f38597223 */ /* 0x000fe20000000059 */
[-C--:B------:R-:W-:Y:S01]  /*0f90*/  FFMA R87, R40, R57.reuse, R90 ;  /* 0x0000003928577223 */ /* 0x080fe2000000005a */
[----:B------:R-:W-:Y:S01]  /*0fa0*/  FFMA R92, R44, R57, R122 ;  /* 0x000000392c5c7223 */ /* 0x000fe2000000007a */
[----:B-1----:R-:W-:Y:S01]  /*0fb0*/  FFMA R121, R28, R60, R94 ;  /* 0x0000003c1c797223 */ /* 0x002fe2000000005e */
[C---:B------:R-:W-:Y:S01]  /*0fc0*/  FFMA R28, R60.reuse, R29, R95 ;  /* 0x0000001d3c1c7223 */ /* 0x040fe2000000005f */
[C---:B------:R-:W-:Y:S01]  /*0fd0*/  FFMA R29, R60.reuse, R30, R96 ;  /* 0x0000001e3c1d7223 */ /* 0x040fe20000000060 */
[----:B------:R-:W-:Y:S01]  /*0fe0*/  FFMA R30, R60, R31, R97 ;  /* 0x0000001f3c1e7223 */ /* 0x000fe20000000061 */
[----:B------:R-:W-:Y:S01]  /*0ff0*/  FFMA R95, R20, R60, R98 ;  /* 0x0000003c145f7223 */ /* 0x000fe20000000062 */
        /* <DEDUP_REMOVED lines=8> */
[-C--:B------:R-:W-:Y:S01]  /*1080*/  FFMA R45, R45, R61.reuse, R28 ;  /* 0x0000003d2d2d7223 */ /* 0x080fe2000000001c */
[----:B------:R-:W1:Y:S01]  /*1090*/  LDS.128 R20, [R4+0x410] ;  /* 0x0004100004147984 */ /* 0x000e620000000c00 */
[-C--:B------:R-:W-:Y:S01]  /*10a0*/  FFMA R47, R47, R61.reuse, R30 ;  /* 0x0000003d2f2f7223 */ /* 0x080fe2000000001e */
[-C--:B------:R-:W-:Y:S01]  /*10b0*/  FFMA R40, R40, R61.reuse, R95 ;  /* 0x0000003d28287223 */ /* 0x080fe2000000005f */
[-C--:B------:R-:W-:Y:S01]  /*10c0*/  FFMA R41, R41, R61.reuse, R90 ;  /* 0x0000003d29297223 */ /* 0x080fe2000000005a */
[-C--:B------:R-:W-:Y:S01]  /*10d0*/  FFMA R42, R42, R61.reuse, R97 ;  /* 0x0000003d2a2a7223 */ /* 0x080fe20000000061 */
[----:B------:R-:W-:Y:S01]  /*10e0*/  FFMA R43, R43, R61, R60 ;  /* 0x0000003d2b2b7223 */ /* 0x000fe2000000003c */
[C---:B0-----:R-:W-:Y:S01]  /*10f0*/  FFMA R71, R64.reuse, R18, R71 ;  /* 0x0000001240477223 */ /* 0x041fe20000000047 */
[C---:B------:R-:W-:Y:S01]  /*1100*/  FFMA R73, R64.reuse, R26, R73 ;  /* 0x0000001a40497223 */ /* 0x040fe20000000049 */
[C---:B------:R-:W-:Y:S01]  /*1110*/  FFMA R104, R64.reuse, R50, R104 ;  /* 0x0000003240687223 */ /* 0x040fe20000000068 */
[C---:B------:R-:W-:Y:S01]  /*1120*/  FFMA R110, R64.reuse, R38, R110 ;  /* 0x00000026406e7223 */ /* 0x040fe2000000006e */
[C---:B------:R-:W-:Y:S01]  /*1130*/  FFMA R90, R64.reuse, R34, R117 ;  /* 0x00000022405a7223 */ /* 0x040fe20000000075 */
[C---:B------:R-:W-:Y:S01]  /*1140*/  FFMA R61, R64.reuse, R54, R119 ;  /* 0x00000036403d7223 */ /* 0x040fe20000000077 */
[C---:B------:R-:W-:Y:S01]  /*1150*/  FFMA R60, R64.reuse, R58, R92 ;  /* 0x0000003a403c7223 */ /* 0x040fe2000000005c */
[----:B------:R-:W-:Y:S01]  /*1160*/  FFMA R64, R64, R62, R31 ;  /* 0x0000003e40407223 */ /* 0x000fe2000000001f */
[----:B------:R-:W-:Y:S01]  /*1170*/  FFMA R72, R18, R66, R72 ;  /* 0x0000004212487223 */ /* 0x000fe20000000048 */
[C---:B------:R-:W-:Y:S01]  /*1180*/  FFMA R84, R66.reuse, R26, R84 ;  /* 0x0000001a42547223 */ /* 0x040fe20000000054 */
[C---:B------:R-:W-:Y:S01]  /*1190*/  FFMA R103, R66.reuse, R50, R103 ;  /* 0x0000003242677223 */ /* 0x040fe20000000067 */
[C---:B------:R-:W-:Y:S01]  /*11a0*/  FFMA R109, R66.reuse, R38, R109 ;  /* 0x00000026426d7223 */ /* 0x040fe2000000006d */
[C---:B------:R-:W-:Y:S01]  /*11b0*/  FFMA R115, R66.reuse, R34, R115 ;  /* 0x0000002242737223 */ /* 0x040fe20000000073 */
[C---:B------:R-:W-:Y:S01]  /*11c0*/  FFMA R116, R66.reuse, R54, R116 ;  /* 0x0000003642747223 */ /* 0x040fe20000000074 */
[C---:B------:R-:W-:Y:S01]  /*11d0*/  FFMA R95, R66.reuse, R58, R93 ;  /* 0x0000003a425f7223 */ /* 0x040fe2000000005d */
        /* <DEDUP_REMOVED lines=8> */
[----:B------:R-:W0:Y:S01]  /*1260*/  LDS.128 R28, [R4+0x600] ;  /* 0x00060000041c7984 */ /* 0x000e220000000c00 */
[----:B------:R-:W-:Y:S01]  /*1270*/  FFMA R66, R18, R67, R12 ;  /* 0x0000004312427223 */ /* 0x000fe2000000000c */
[C---:B------:R-:W-:Y:S01]  /*1280*/  FFMA R16, R67.reuse, R26, R16 ;  /* 0x0000001a43107223 */ /* 0x040fe20000000010 */
[C---:B------:R-:W-:Y:S01]  /*1290*/  FFMA R48, R67.reuse, R50, R48 ;  /* 0x0000003243307223 */ /* 0x040fe20000000030 */
[C---:B------:R-:W-:Y:S01]  /*12a0*/  FFMA R83, R67.reuse, R38, R83 ;  /* 0x0000002643537223 */ /* 0x040fe20000000053 */
[C---:B------:R-:W-:Y:S01]  /*12b0*/  FFMA R32, R67.reuse, R34, R32 ;  /* 0x0000002243207223 */ /* 0x040fe20000000020 */
[C---:B------:R-:W-:Y:S01]  /*12c0*/  FFMA R52, R67.reuse, R54, R52 ;  /* 0x0000003643347223 */ /* 0x040fe20000000034 */
[----:B------:R-:W-:Y:S01]  /*12d0*/  FFMA R94, R67, R58, R89 ;  /* 0x0000003a435e7223 */ /* 0x000fe20000000059 */
[-C--:B------:R-:W-:Y:S01]  /*12e0*/  FFMA R65, R65, R62.reuse, R45 ;  /* 0x0000003e41417223 */ /* 0x080fe2000000002d */
[----:B------:R-:W-:-:S02]  /*12f0*/  FFMA R67, R67, R62, R47 ;  /* 0x0000003e43437223 */ /* 0x000fc4000000002f */
[----:B------:R-:W2:Y:S01]  /*1300*/  LDS.128 R44, [R4+0x610] ;  /* 0x00061000042c7984 */ /* 0x000ea20000000c00 */
[----:B-1----:R-:W-:Y:S01]  /*1310*/  FFMA R10, R20, R18, R10 ;  /* 0x00000012140a7223 */ /* 0x002fe2000000000a */
[C---:B------:R-:W-:Y:S01]  /*1320*/  FFMA R11, R18.reuse, R21, R11 ;  /* 0x00000015120b7223 */ /* 0x040fe2000000000b */
[C---:B------:R-:W-:Y:S01]  /*1330*/  FFMA R89, R18.reuse, R22, R9 ;  /* 0x0000001612597223 */ /* 0x040fe20000000009 */
[----:B------:R-:W-:Y:S01]  /*1340*/  FFMA R18, R18, R23, R14 ;  /* 0x0000001712127223 */ /* 0x000fe2000000000e */
[-C--:B------:R-:W-:Y:S01]  /*1350*/  FFMA R9, R20, R26.reuse, R13 ;  /* 0x0000001a14097223 */ /* 0x080fe2000000000d */
[-C--:B------:R-:W-:Y:S01]  /*1360*/  FFMA R93, R21, R26.reuse, R17 ;  /* 0x0000001a155d7223 */ /* 0x080fe20000000011 */
[-C--:B------:R-:W-:Y:S01]  /*1370*/  FFMA R97, R22, R26.reuse, R15 ;  /* 0x0000001a16617223 */ /* 0x080fe2000000000f */
        /* <DEDUP_REMOVED lines=25> */
[CC--:B0-----:R-:W-:Y:S01]  /*1510*/  FFMA R26, R28.reuse, R63.reuse, R64 ;  /* 0x0000003f1c1a7223 */ /* 0x0c1fe20000000040 */
[----:B------:R-:W-:Y:S01]  /*1520*/  FFMA R54, R29, R63, R65 ;  /* 0x0000003f1d367223 */ /* 0x000fe20000000041 */
[----:B------:R-:W-:Y:S01]  /*1530*/  FFMA R50, R19, R31, R66 ;  /* 0x0000001f13327223 */ /* 0x000fe20000000042 */
[C---:B------:R-:W-:Y:S01]  /*1540*/  FFMA R62, R31.reuse, R63, R67 ;  /* 0x0000003f1f3e7223 */ /* 0x040fe20000000043 */
[----:B------:R-:W-:Y:S01]  /*1550*/  LDS.128 R12, [R5+0x10] ;  /* 0x00001000050c7984 */ /* 0x000fe20000000c00 */
[----:B------:R-:W-:Y:S01]  /*1560*/  FFMA R98, R31, R51, R48 ;  /* 0x000000331f627223 */ /* 0x000fe20000000030 */
[----:B------:R-:W-:Y:S01]  /*1570*/  FFMA R71, R28, R19, R71 ;  /* 0x000000131c477223 */ /* 0x000fe20000000047 */
[C---:B------:R-:W-:Y:S01]  /*1580*/  FFMA R70, R19.reuse, R29, R70 ;  /* 0x0000001d13467223 */ /* 0x040fe20000000046 */
[----:B------:R-:W0:Y:S01]  /*1590*/  LDS.128 R40, [R4+0x800] ;  /* 0x0008000004287984 */ /* 0x000e220000000c00 */
[----:B------:R-:W-:Y:S01]  /*15a0*/  FFMA R72, R19, R30, R72 ;  /* 0x0000001e13487223 */ /* 0x000fe20000000048 */
[----:B------:R-:W-:Y:S01]  /*15b0*/  FFMA R38, R31, R27, R16 ;  /* 0x0000001b1f267223 */ /* 0x000fe20000000010 */
[----:B--2---:R-:W-:Y:S01]  /*15c0*/  FFMA R10, R44, R19, R10 ;  /* 0x000000132c0a7223 */ /* 0x004fe2000000000a */
[----:B------:R-:W1:Y:S01]  /*15d0*/  LDS.128 R64, [R4+0x810] ;  /* 0x0008100004407984 */ /* 0x000e620000000c00 */
[C---:B------:R-:W-:Y:S01]  /*15e0*/  FFMA R11, R19.reuse, R45, R11 ;  /* 0x0000002d130b7223 */ /* 0x040fe2000000000b */
[C---:B------:R-:W-:Y:S01]  /*15f0*/  FFMA R89, R19.reuse, R46, R89 ;  /* 0x0000002e13597223 */ /* 0x040fe20000000059 */
[----:B------:R-:W-:-:S02]  /*1600*/  FFMA R48, R19, R47, R18 ;  /* 0x0000002f13307223 */ /* 0x000fc40000000012 */
[----:B------:R-:W2:Y:S01]  /*1610*/  LDS.128 R16, [R5+0x30] ;  /* 0x0000300005107984 */ /* 0x000ea20000000c00 */
[C---:B------:R-:W-:Y:S01]  /*1620*/  FFMA R73, R28.reuse, R27, R73 ;  /* 0x0000001b1c497223 */ /* 0x040fe20000000049 */
[----:B------:R-:W-:Y:S01]  /*1630*/  FFMA R61, R28, R55, R61 ;  /* 0x000000371c3d7223 */ /* 0x000fe2000000003d */
[C---:B------:R-:W-:Y:S01]  /*1640*/  FFMA R82, R29.reuse, R27, R82 ;  /* 0x0000001b1d527223 */ /* 0x040fe20000000052 */
[----:B------:R-:W-:Y:S01]  /*1650*/  FFMA R92, R29, R55, R92 ;  /* 0x000000371d5c7223 */ /* 0x000fe2000000005c */
[C---:B------:R-:W-:Y:S01]  /*1660*/  FFMA R84, R30.reuse, R27, R84 ;  /* 0x0000001b1e547223 */ /* 0x040fe20000000054 */
[C---:B------:R-:W-:Y:S01]  /*1670*/  FFMA R116, R30.reuse, R55, R116 ;  /* 0x000000371e747223 */ /* 0x040fe20000000074 */
[----:B------:R-:W-:Y:S01]  /*1680*/  FFMA R96, R30, R63, R96 ;  /* 0x0000003f1e607223 */ /* 0x000fe20000000060 */
[----:B------:R-:W-:Y:S01]  /*1690*/  FFMA R52, R31, R55, R52 ;  /* 0x000000371f347223 */ /* 0x000fe20000000034 */
[-C--:B------:R-:W-:Y:S01]  /*16a0*/  FFMA R9, R44, R27.reuse, R9 ;  /* 0x0000001b2c097223 */ /* 0x080fe20000000009 */
[-C--:B------:R-:W-:Y:S01]  /*16b0*/  FFMA R93, R45, R27.reuse, R93 ;  /* 0x0000001b2d5d7223 */ /* 0x080fe2000000005d */
[-C--:B------:R-:W-:Y:S01]  /*16c0*/  FFMA R97, R46, R27.reuse, R97 ;  /* 0x0000001b2e617223 */ /* 0x080fe20000000061 */
[----:B------:R-:W-:Y:S01]  /*16d0*/  FFMA R25, R47, R27, R25 ;  /* 0x0000001b2f197223 */ /* 0x000fe20000000019 */
[C---:B------:R-:W-:Y:S01]  /*16e0*/  FFMA R100, R45.reuse, R51, R68 ;  /* 0x000000332d647223 */ /* 0x040fe20000000044 */
[-C--:B------:R-:W-:Y:S01]  /*16f0*/  FFMA R111, R44, R55.reuse, R111 ;  /* 0x000000372c6f7223 */ /* 0x080fe2000000006f */
[-C--:B------:R-:W-:Y:S01]  /*1700*/  FFMA R112, R45, R55.reuse, R112 ;  /* 0x000000372d707223 */ /* 0x080fe20000000070 */
[-C--:B------:R-:W-:Y:S01]  /*1710*/  FFMA R113, R46, R55.reuse, R113 ;  /* 0x000000372e717223 */ /* 0x080fe20000000071 */
[----:B------:R-:W-:Y:S01]  /*1720*/  FFMA R53, R47, R55, R53 ;  /* 0x000000372f357223 */ /* 0x000fe20000000035 */
        /* <DEDUP_REMOVED lines=17> */
[C---:B------:R-:W-:Y:S01]  /*1840*/  FFMA R117, R47.reuse, R59, R57 ;  /* 0x0000003b2f757223 */ /* 0x040fe20000000039 */
[----:B------:R-:W-:-:S02]  /*1850*/  FFMA R63, R47, R63, R23 ;  /* 0x0000003f2f3f7223 */ /* 0x000fc40000000017 */
[----:B------:R-:W3:Y:S01]  /*1860*/  LDS.128 R44, [R5+0x90] ;  /* 0x00009000052c7984 */ /* 0x000ee20000000c00 */
        /* <DEDUP_REMOVED lines=8> */
[C---:B-1----:R-:W-:Y:S01]  /*18f0*/  FFMA R10, R12.reuse, R64, R10 ;  /* 0x000000400c0a7223 */ /* 0x042fe2000000000a */
[C---:B------:R-:W-:Y:S01]  /*1900*/  FFMA R11, R12.reuse, R65, R11 ;  /* 0x000000410c0b7223 */ /* 0x040fe2000000000b */
[----:B------:R-:W-:Y:S01]  /*1910*/  FFMA R89, R12, R66, R89 ;  /* 0x000000420c597223 */ /* 0x000fe20000000059 */
[-C--:B------:R-:W-:Y:S01]  /*1920*/  FFMA R104, R28, R51.reuse, R104 ;  /* 0x000000331c687223 */ /* 0x080fe20000000068 */
[CC--:B------:R-:W-:Y:S01]  /*1930*/  FFMA R102, R29.reuse, R51.reuse, R102 ;  /* 0x000000331d667223 */ /* 0x0c0fe20000000066 */
[----:B------:R-:W-:Y:S01]  /*1940*/  FFMA R103, R30, R51, R103 ;  /* 0x000000331e677223 */ /* 0x000fe20000000067 */
[----:B------:R-:W0:Y:S01]  /*1950*/  LDS.128 R32, [R5+0x70] ;  /* 0x0000700005207984 */ /* 0x000e220000000c00 */
[----:B------:R-:W-:Y:S01]  /*1960*/  FFMA R12, R12, R67, R48 ;  /* 0x000000430c0c7223 */ /* 0x000fe20000000030 */
[----:B--2---:R-:W-:Y:S01]  /*1970*/  FFMA R122, R16, R41, R82 ;  /* 0x00000029107a7223 */ /* 0x004fe20000000052 */
[-C--:B------:R-:W-:Y:S01]  /*1980*/  FFMA R110, R28, R39.reuse, R110 ;  /* 0x000000271c6e7223 */ /* 0x080fe2000000006e */
[----:B------:R-:W1:Y:S01]  /*1990*/  LDS.128 R48, [R5+0xb0] ;  /* 0x0000b00005307984 */ /* 0x000e620000000c00 */
[-C--:B------:R-:W-:Y:S01]  /*19a0*/  FFMA R108, R29, R39.reuse, R108 ;  /* 0x000000271d6c7223 */ /* 0x080fe2000000006c */
[-C--:B------:R-:W-:Y:S01]  /*19b0*/  FFMA R109, R30, R39.reuse, R109 ;  /* 0x000000271e6d7223 */ /* 0x080fe2000000006d */
[----:B------:R-:W-:Y:S01]  /*19c0*/  FFMA R83, R31, R39, R83 ;  /* 0x000000271f537223 */ /* 0x000fe20000000053 */
[----:B------:R-:W-:Y:S01]  /*19d0*/  FFMA R82, R16, R43, R38 ;  /* 0x0000002b10527223 */ /* 0x000fe20000000026 */
[----:B------:R-:W-:Y:S01]  /*19e0*/  LDS.128 R20, [R5+0xf0] ;  /* 0x0000f00005147984 */ /* 0x000fe20000000c00 */
[-C--:B------:R-:W-:Y:S01]  /*19f0*/  FFMA R60, R28, R59.reuse, R60 ;  /* 0x0000003b1c3c7223 */ /* 0x080fe2000000003c */
[-C--:B------:R-:W-:Y:S01]  /*1a00*/  FFMA R91, R29, R59.reuse, R91 ;  /* 0x0000003b1d5b7223 */ /* 0x080fe2000000005b */
[-C--:B------:R-:W-:Y:S01]  /*1a10*/  FFMA R95, R30, R59.reuse, R95 ;  /* 0x0000003b1e5f7223 */ /* 0x080fe2000000005f */
[----:B------:R-:W2:Y:S01]  /*1a20*/  LDS.128 R36, [R5+0xd0] ;  /* 0x0000d00005247984 */ /* 0x000ea20000000c00 */
[----:B------:R-:W-:-:S03]  /*1a30*/  FFMA R94, R31, R59, R94 ;  /* 0x0000003b1f5e7223 */ /* 0x000fc6000000005e */
[----:B------:R3:W4:Y:S02]  /*1a40*/  LDS.128 R28, [R5+0x50] ;  /* 0x00005000051c7984 */ /* 0x0007240000000c00 */
[----:B---3--:R-:W-:Y:S02]  /*1a50*/  FFMA R5, R44, R43, R58 ;  /* 0x0000002b2c057223 */ /* 0x008fe4000000003a */
[----:B------:R-:W3:Y:S01]  /*1a60*/  LDS.128 R56, [R4+0xa00] ;  /* 0x000a000004387984 */ /* 0x000ee20000000c00 */
[----:B------:R-:W-:Y:S01]  /*1a70*/  FFMA R73, R40, R16, R73 ;  /* 0x0000001028497223 */ /* 0x000fe20000000049 */
[----:B------:R-:W-:Y:S01]  /*1a80*/  FFMA R84, R16, R42, R84 ;  /* 0x0000002a10547223 */ /* 0x000fe20000000054 */
[----:B------:R-:W-:Y:S01]  /*1a90*/  FFMA R9, R64, R16, R9 ;  /* 0x0000001040097223 */ /* 0x000fe20000000009 */
[C---:B------:R-:W-:Y:S01]  /*1aa0*/  FFMA R93, R16.reuse, R65, R93 ;  /* 0x00000041105d7223 */ /* 0x040fe2000000005d */
[C---:B------:R-:W-:Y:S01]  /*1ab0*/  FFMA R97, R16.reuse, R66, R97 ;  /* 0x0000004210617223 */ /* 0x040fe20000000061 */
[----:B------:R-:W-:Y:S01]  /*1ac0*/  FFMA R16, R16, R67, R25 ;  /* 0x0000004310107223 */ /* 0x000fe20000000019 */
[----:B0-----:R-:W-:Y:S01]  /*1ad0*/  FFMA R110, R40, R32, R110 ;  /* 0x00000020286e7223 */ /* 0x001fe2000000006e */
[C---:B------:R-:W-:Y:S01]  /*1ae0*/  FFMA R108, R32.reuse, R41, R108 ;  /* 0x00000029206c7223 */ /* 0x040fe2000000006c */
[C---:B------:R-:W-:Y:S01]  /*1af0*/  FFMA R109, R32.reuse, R42, R109 ;  /* 0x0000002a206d7223 */ /* 0x040fe2000000006d */
[----:B------:R-:W-:Y:S01]  /*1b00*/  FFMA R83, R32, R43, R83 ;  /* 0x0000002b20537223 */ /* 0x000fe20000000053 */
[----:B------:R-:W-:Y:S01]  /*1b10*/  FFMA R99, R64, R32, R99 ;  /* 0x0000002040637223 */ /* 0x000fe20000000063 */
[C---:B------:R-:W-:Y:S01]  /*1b20*/  FFMA R86, R32.reuse, R65, R86 ;  /* 0x0000004120567223 */ /* 0x040fe20000000056 */
[C---:B------:R-:W-:Y:S01]  /*1b30*/  FFMA R85, R32.reuse, R66, R85 ;  /* 0x0000004220557223 */ /* 0x040fe20000000055 */
        /* <DEDUP_REMOVED lines=9> */
[----:B--2---:R-:W-:Y:S01]  /*1bd0*/  FFMA R60, R40, R36, R60 ;  /* 0x00000024283c7223 */ /* 0x004fe2000000003c */
[-C--:B------:R-:W-:Y:S01]  /*1be0*/  FFMA R52, R36, R41.reuse, R91 ;  /* 0x0000002924347223 */ /* 0x080fe2000000005b */
[----:B------:R-:W-:Y:S01]  /*1bf0*/  FFMA R53, R40, R20, R26 ;  /* 0x0000001428357223 */ /* 0x000fe2000000001a */
[-C--:B------:R-:W-:Y:S01]  /*1c00*/  FFMA R54, R20, R41.reuse, R54 ;  /* 0x0000002914367223 */ /* 0x080fe20000000036 */
[----:B----4-:R-:W-:Y:S01]  /*1c10*/  FFMA R123, R28, R42, R103 ;  /* 0x0000002a1c7b7223 */ /* 0x010fe20000000067 */
[-C--:B------:R-:W-:Y:S01]  /*1c20*/  FFMA R104, R40, R28.reuse, R104 ;  /* 0x0000001c28687223 */ /* 0x080fe20000000068 */
[C---:B------:R-:W-:Y:S01]  /*1c30*/  FFMA R102, R28.reuse, R41, R102 ;  /* 0x000000291c667223 */ /* 0x040fe20000000066 */
[----:B------:R-:W-:Y:S01]  /*1c40*/  FFMA R98, R28, R43, R98 ;  /* 0x0000002b1c627223 */ /* 0x000fe20000000062 */
[----:B------:R-:W-:Y:S01]  /*1c50*/  FFMA R69, R64, R28, R69 ;  /* 0x0000001c40457223 */ /* 0x000fe20000000045 */
[C---:B------:R-:W-:Y:S01]  /*1c60*/  FFMA R100, R28.reuse, R65, R100 ;  /* 0x000000411c647223 */ /* 0x040fe20000000064 */
[----:B------:R-:W-:Y:S01]  /*1c70*/  FFMA R103, R28, R66, R24 ;  /* 0x000000421c677223 */ /* 0x000fe20000000018 */
[C---:B------:R-:W-:Y:S01]  /*1c80*/  FFMA R96, R20.reuse, R42, R96 ;  /* 0x0000002a14607223 */ /* 0x040fe20000000060 */
[----:B------:R-:W-:Y:S01]  /*1c90*/  FFMA R91, R20, R43, R62 ;  /* 0x0000002b145b7223 */ /* 0x000fe2000000003e */
[----:B------:R-:W-:Y:S01]  /*1ca0*/  FFMA R118, R64, R20, R118 ;  /* 0x0000001440767223 */ /* 0x000fe20000000076 */
[C---:B------:R-:W-:Y:S01]  /*1cb0*/  FFMA R119, R20.reuse, R65, R119 ;  /* 0x0000004114777223 */ /* 0x040fe20000000077 */
[C---:B------:R-:W-:Y:S01]  /*1cc0*/  FFMA R120, R20.reuse, R66, R120 ;  /* 0x0000004214787223 */ /* 0x040fe20000000078 */
[-C--:B------:R-:W-:Y:S01]  /*1cd0*/  FFMA R63, R20, R67.reuse, R63 ;  /* 0x00000043143f7223 */ /* 0x080fe2000000003f */
[----:B------:R-:W-:Y:S01]  /*1ce0*/  FFMA R28, R28, R67, R27 ;  /* 0x000000431c1c7223 */ /* 0x000fe2000000001b */
[----:B------:R-:W-:Y:S01]  /*1cf0*/  FFMA R90, R40, R44, R90 ;  /* 0x0000002c285a7223 */ /* 0x000fe2000000005a */
[C---:B------:R-:W-:Y:S01]  /*1d00*/  FFMA R114, R44.reuse, R41, R114 ;  /* 0x000000292c727223 */ /* 0x040fe20000000072 */
[----:B------:R-:W-:Y:S01]  /*1d10*/  FFMA R115, R44, R42, R115 ;  /* 0x0000002a2c737223 */ /* 0x000fe20000000073 */
[----:B------:R-:W-:Y:S01]  /*1d20*/  FFMA R105, R64, R44, R105 ;  /* 0x0000002c40697223 */ /* 0x000fe20000000069 */
[C---:B------:R-:W-:Y:S01]  /*1d30*/  FFMA R106, R44.reuse, R65, R106 ;  /* 0x000000412c6a7223 */ /* 0x040fe2000000006a */
[C---:B------:R-:W-:Y:S01]  /*1d40*/  FFMA R107, R44.reuse, R66, R107 ;  /* 0x000000422c6b7223 */ /* 0x040fe2000000006b */
[----:B------:R-:W-:Y:S01]  /*1d50*/  FFMA R101, R44, R67, R101 ;  /* 0x000000432c657223 */ /* 0x000fe20000000065 */
[----:B------:R-:W-:Y:S01]  /*1d60*/  FFMA R61, R36, R42, R95 ;  /* 0x0000002a243d7223 */ /* 0x000fe2000000005f */
[----:B---3--:R-:W-:Y:S01]  /*1d70*/  FFMA R20, R56, R37, R60 ;  /* 0x0000002538147223 */ /* 0x008fe2000000003c */
[----:B------:R-:W-:Y:S01]  /*1d80*/  FFMA R44, R36, R65, R55 ;  /* 0x00000041242c7223 */ /* 0x000fe20000000037 */
[----:B------:R-:W0:Y:S01]  /*1d90*/  LDS.128 R24, [R4+0xa10] ;  /* 0x000a100004187984 */ /* 0x000e220000000c00 */
[----:B------:R-:W-:Y:S01]  /*1da0*/  FFMA R41, R56, R21, R53 ;  /* 0x0000001538297223 */ /* 0x000fe20000000035 */
[C---:B------:R-:W-:Y:S01]  /*1db0*/  FFMA R42, R57.reuse, R37, R52 ;  /* 0x00000025392a7223 */ /* 0x040fe20000000034 */
[----:B------:R-:W-:-:S02]  /*1dc0*/  FFMA R60, R57, R21, R54 ;  /* 0x00000015393c7223 */ /* 0x000fc40000000036 */
[----:B------:R-:W1:Y:S01]  /*1dd0*/  LDS.128 R52, [R4+0xc00] ;  /* 0x000c000004347984 */ /* 0x000e620000000c00 */
[----:B------:R-:W-:Y:S01]  /*1de0*/  FFMA R94, R36, R43, R94 ;  /* 0x0000002b245e7223 */ /* 0x000fe2000000005e */
[----:B------:R-:W-:Y:S01]  /*1df0*/  FFMA R87, R64, R36, R87 ;  /* 0x0000002440577223 */ /* 0x000fe20000000057 */
[C---:B------:R-:W-:Y:S01]  /*1e00*/  FFMA R88, R36.reuse, R66, R88 ;  /* 0x0000004224587223 */ /* 0x040fe20000000058 */
[----:B------:R-:W-:Y:S01]  /*1e10*/  FFMA R117, R36, R67, R117 ;  /* 0x0000004324757223 */ /* 0x000fe20000000075 */
[C---:B------:R-:W-:Y:S01]  /*1e20*/  FFMA R40, R56.reuse, R45, R90 ;  /* 0x0000002d38287223 */ /* 0x040fe2000000005a */
[----:B------:R-:W-:Y:S01]  /*1e30*/  FFMA R43, R57, R49, R92 ;  /* 0x00000031392b7223 */ /* 0x000fe2000000005c */
        /* <DEDUP_REMOVED lines=25> */
[----:B------:R-:W-:-:S02]  /*1fd0*/  FFMA R64, R59, R21, R91 ;  /* 0x000000153b407223 */ /* 0x000fc4000000005b */
[----:B------:R-:W2:Y:S01]  /*1fe0*/  LDS.128 R56, [R4+0xc10] ;  /* 0x000c100004387984 */ /* 0x000ea20000000c00 */
[C---:B0-----:R-:W-:Y:S01]  /*1ff0*/  FFMA R10, R24.reuse, R13, R10 ;  /* 0x0000000d180a7223 */ /* 0x041fe2000000000a */
        /* <DEDUP_REMOVED lines=31> */
[C---:B-1----:R-:W-:Y:S01]  /*21f0*/  FFMA R13, R52.reuse, R46, R40 ;  /* 0x0000002e340d7223 */ /* 0x042fe20000000028 */
[----:B------:R-:W-:Y:S01]  /*2200*/  FFMA R17, R52, R22, R41 ;  /* 0x0000001634117223 */ /* 0x000fe20000000029 */
[C---:B------:R-:W-:Y:S01]  /*2210*/  FFMA R29, R53.reuse, R50, R43 ;  /* 0x00000032351d7223 */ /* 0x040fe2000000002b */
[----:B------:R-:W-:Y:S01]  /*2220*/  FFMA R21, R53, R38, R42 ;  /* 0x0000002635157223 */ /* 0x000fe2000000002a */
[----:B------:R-:W-:Y:S04]  /*2230*/  LDS.128 R24, [R4+0xe10] ;  /* 0x000e100004187984 */ /* 0x000fe80000000c00 */
[----:B------:R-:W0:Y:S01]  /*2240*/  LDS.128 R40, [R4+0xe00] ;  /* 0x000e000004287984 */ /* 0x000e220000000c00 */
[----:B------:R-:W-:-:S02]  /*2250*/  UIADD3 UR8, UP0, UPT, UR8, 0x20, URZ ;  /* 0x0000002008087890 */ /* 0x000fc4000ff1e0ff */
[----:B------:R-:W-:Y:S02]  /*2260*/  UIADD3 UR4, UPT, UPT, UR4, 0x8, URZ ;  /* 0x0000000804047890 */ /* 0x000fe4000fffe0ff */
[----:B------:R-:W-:Y:S02]  /*2270*/  UIADD3.X UR9, UPT, UPT, URZ, UR9, URZ, UP0, !UPT ;  /* 0x00000009ff097290 */ /* 0x000fe400087fe4ff */
[----:B------:R-:W-:Y:S01]  /*2280*/  UISETP.GE.AND UP0, UPT, UR4, UR16, UPT ;  /* 0x000000100400728c */ /* 0x000fe2000bf06270 */
[CC--:B------:R-:W-:Y:S01]  /*2290*/  FFMA R37, R55.reuse, R46.reuse, R5 ;  /* 0x0000002e37257223 */ /* 0x0c0fe20000000005 */
[----:B--2---:R-:W-:Y:S01]  /*22a0*/  FFMA R105, R56, R46, R105 ;  /* 0x0000002e38697223 */ /* 0x004fe20000000069 */
[----:B------:R-:W-:Y:S01]  /*22b0*/  FFMA R71, R52, R14, R71 ;  /* 0x0000000e34477223 */ /* 0x000fe20000000047 */
[C---:B------:R-:W-:Y:S01]  /*22c0*/  FFMA R70, R14.reuse, R53, R70 ;  /* 0x000000350e467223 */ /* 0x040fe20000000046 */
        /* <DEDUP_REMOVED lines=24> */
[-C--:B------:R-:W-:Y:S01]  /*2450*/  FFMA R69, R56, R30.reuse, R69 ;  /* 0x0000001e38457223 */ /* 0x080fe20000000045 */
[-C--:B------:R-:W-:Y:S01]  /*2460*/  FFMA R100, R57, R30.reuse, R100 ;  /* 0x0000001e39647223 */ /* 0x080fe20000000064 */
[CC--:B------:R-:W-:Y:S01]  /*2470*/  FFMA R103, R58.reuse, R30.reuse, R103 ;  /* 0x0000001e3a677223 */ /* 0x0c0fe20000000067 */
[----:B------:R-:W-:Y:S01]  /*2480*/  FFMA R28, R59, R30, R28 ;  /* 0x0000001e3b1c7223 */ /* 0x000fe2000000001c */
[----:B------:R-:W-:Y:S01]  /*2490*/  FFMA R107, R58, R46, R107 ;  /* 0x0000002e3a6b7223 */ /* 0x000fe2000000006b */
[-C--:B------:R-:W-:Y:S01]  /*24a0*/  FFMA R110, R52, R34.reuse, R110 ;  /* 0x00000022346e7223 */ /* 0x080fe2000000006e */
[C---:B------:R-:W-:Y:S01]  /*24b0*/  FFMA R108, R53.reuse, R34, R108 ;  /* 0x00000022356c7223 */ /* 0x040fe2000000006c */
[C---:B------:R-:W-:Y:S01]  /*24c0*/  FFMA R114, R53.reuse, R46, R114 ;  /* 0x0000002e35727223 */ /* 0x040fe20000000072 */
[-C--:B------:R-:W-:Y:S01]  /*24d0*/  FFMA R95, R53, R22.reuse, R60 ;  /* 0x00000016355f7223 */ /* 0x080fe2000000003c */
[----:B------:R-:W-:Y:S01]  /*24e0*/  FFMA R96, R54, R22, R62 ;  /* 0x0000001636607223 */ /* 0x000fe2000000003e */
[-C--:B------:R-:W-:Y:S01]  /*24f0*/  FFMA R99, R56, R34.reuse, R99 ;  /* 0x0000002238637223 */ /* 0x080fe20000000063 */
[-C--:B------:R-:W-:Y:S01]  /*2500*/  FFMA R30, R57, R34.reuse, R86 ;  /* 0x00000022391e7223 */ /* 0x080fe20000000056 */
[----:B------:R-:W-:Y:S01]  /*2510*/  FFMA R18, R58, R34, R85 ;  /* 0x000000223a127223 */ /* 0x000fe20000000055 */
[----:B------:R-:W-:Y:S01]  /*2520*/  FFMA R101, R59, R46, R101 ;  /* 0x0000002e3b657223 */ /* 0x000fe20000000065 */
[CC--:B------:R-:W-:Y:S01]  /*2530*/  FFMA R111, R56.reuse, R50.reuse, R111 ;  /* 0x00000032386f7223 */ /* 0x0c0fe2000000006f */
[C---:B------:R-:W-:Y:S01]  /*2540*/  FFMA R66, R57.reuse, R50, R112 ;  /* 0x0000003239427223 */ /* 0x040fe20000000070 */
[C---:B------:R-:W-:Y:S01]  /*2550*/  FFMA R90, R56.reuse, R38, R87 ;  /* 0x00000026385a7223 */ /* 0x040fe20000000057 */
[-C--:B------:R-:W-:Y:S01]  /*2560*/  FFMA R118, R56, R22.reuse, R118 ;  /* 0x0000001638767223 */ /* 0x080fe20000000076 */
[-C--:B------:R-:W-:Y:S01]  /*2570*/  FFMA R119, R57, R22.reuse, R119 ;  /* 0x0000001639777223 */ /* 0x080fe20000000077 */
[----:B------:R-:W-:Y:S01]  /*2580*/  FFMA R120, R58, R22, R120 ;  /* 0x000000163a787223 */ /* 0x000fe20000000078 */
[C---:B------:R-:W-:Y:S01]  /*2590*/  FFMA R36, R52.reuse, R50, R36 ;  /* 0x0000003234247223 */ /* 0x040fe20000000024 */
[----:B------:R-:W-:Y:S01]  /*25a0*/  FFMA R20, R52, R38, R20 ;  /* 0x0000002634147223 */ /* 0x000fe20000000014 */
[C---:B------:R-:W-:Y:S01]  /*25b0*/  FFMA R115, R54.reuse, R46, R115 ;  /* 0x0000002e36737223 */ /* 0x040fe20000000073 */
[C---:B------:R-:W-:Y:S01]  /*25c0*/  FFMA R116, R54.reuse, R50, R116 ;  /* 0x0000003236747223 */ /* 0x040fe20000000074 */
[----:B------:R-:W-:Y:S01]  /*25d0*/  FFMA R33, R54, R38, R61 ;  /* 0x0000002636217223 */ /* 0x000fe2000000003d */
[C---:B------:R-:W-:Y:S01]  /*25e0*/  FFMA R34, R59.reuse, R34, R68 ;  /* 0x000000223b227223 */ /* 0x040fe20000000044 */
[CC--:B------:R-:W-:Y:S01]  /*25f0*/  FFMA R67, R58.reuse, R50.reuse, R113 ;  /* 0x000000323a437223 */ /* 0x0c0fe20000000071 */
[----:B------:R-:W-:Y:S01]  /*2600*/  FFMA R48, R59, R50, R48 ;  /* 0x000000323b307223 */ /* 0x000fe20000000030 */
[-C--:B------:R-:W-:Y:S01]  /*2610*/  FFMA R44, R57, R38.reuse, R44 ;  /* 0x00000026392c7223 */ /* 0x080fe2000000002c */
[-C--:B------:R-:W-:Y:S01]  /*2620*/  FFMA R92, R58, R38.reuse, R88 ;  /* 0x000000263a5c7223 */ /* 0x080fe20000000058 */
[C---:B------:R-:W-:Y:S01]  /*2630*/  FFMA R117, R59.reuse, R38, R117 ;  /* 0x000000263b757223 */ /* 0x040fe20000000075 */
[----:B------:R-:W-:Y:S01]  /*2640*/  FFMA R22, R59, R22, R63 ;  /* 0x000000163b167223 */ /* 0x000fe2000000003f */
[-C--:B0-----:R-:W-:Y:S01]  /*2650*/  FFMA R56, R40, R47.reuse, R13 ;  /* 0x0000002f28387223 */ /* 0x081fe2000000000d */
[----:B------:R-:W-:Y:S01]  /*2660*/  FFMA R112, R24, R47, R105 ;  /* 0x0000002f18707223 */ /* 0x000fe20000000069 */
[----:B------:R-:W-:Y:S01]  /*2670*/  FFMA R71, R40, R15, R71 ;  /* 0x0000000f28477223 */ /* 0x000fe20000000047 */
[C---:B------:R-:W-:Y:S01]  /*2680*/  FFMA R70, R15.reuse, R41, R70 ;  /* 0x000000290f467223 */ /* 0x040fe20000000046 */
[C---:B------:R-:W-:Y:S01]  /*2690*/  FFMA R72, R15.reuse, R42, R72 ;  /* 0x0000002a0f487223 */ /* 0x040fe20000000048 */
[C---:B------:R-:W-:Y:S01]  /*26a0*/  FFMA R121, R15.reuse, R43, R121 ;  /* 0x0000002b0f797223 */ /* 0x040fe20000000079 */
[----:B------:R-:W-:Y:S01]  /*26b0*/  FFMA R10, R24, R15, R10 ;  /* 0x0000000f180a7223 */ /* 0x000fe2000000000a */
[C---:B------:R-:W-:Y:S01]  /*26c0*/  FFMA R11, R15.reuse, R25, R11 ;  /* 0x000000190f0b7223 */ /* 0x040fe2000000000b */
[----:B------:R-:W-:Y:S01]  /*26d0*/  FFMA R13, R15, R26, R49 ;  /* 0x0000001a0f0d7223 */ /* 0x000fe20000000031 */
[----:B------:R-:W-:Y:S01]  /*26e0*/  FFMA R105, R25, R47, R106 ;  /* 0x0000002f19697223 */ /* 0x000fe2000000006a */
[----:B------:R-:W-:Y:S01]  /*26f0*/  FFMA R86, R42, R35, R109 ;  /* 0x000000232a567223 */ /* 0x000fe2000000006d */
[----:B------:R-:W-:Y:S01]  /*2700*/  FFMA R97, R43, R23, R55 ;  /* 0x000000172b617223 */ /* 0x000fe20000000037 */
[----:B------:R-:W-:Y:S01]  /*2710*/  FFMA R15, R15, R27, R12 ;  /* 0x0000001b0f0f7223 */ /* 0x000fe2000000000c */
[----:B------:R-:W-:Y:S01]  /*2720*/  FFMA R106, R26, R47, R107 ;  /* 0x0000002f1a6a7223 */ /* 0x000fe2000000006b */
[----:B------:R-:W-:Y:S01]  /*2730*/  FFMA R83, R40, R35, R110 ;  /* 0x0000002328537223 */ /* 0x000fe2000000006e */
[C---:B------:R-:W-:Y:S01]  /*2740*/  FFMA R53, R41.reuse, R31, R102 ;  /* 0x0000001f29357223 */ /* 0x040fe20000000066 */
[C---:B------:R-:W-:Y:S01]  /*2750*/  FFMA R85, R41.reuse, R35, R108 ;  /* 0x0000002329557223 */ /* 0x040fe2000000006c */
[----:B------:R-:W-:Y:S01]  /*2760*/  FFMA R57, R41, R47, R114 ;  /* 0x0000002f29397223 */ /* 0x000fe20000000072 */
[C---:B------:R-:W-:Y:S01]  /*2770*/  FFMA R68, R43.reuse, R31, R98 ;  /* 0x0000001f2b447223 */ /* 0x040fe20000000062 */
[----:B------:R-:W-:Y:S01]  /*2780*/  FFMA R63, R43, R51, R32 ;  /* 0x000000332b3f7223 */ /* 0x000fe20000000020 */
[C---:B------:R-:W-:Y:S01]  /*2790*/  FFMA R12, R25.reuse, R19, R93 ;  /* 0x00000013190c7223 */ /* 0x040fe2000000005d */
[----:B------:R-:W-:Y:S01]  /*27a0*/  FFMA R55, R25, R31, R100 ;  /* 0x0000001f19377223 */ /* 0x000fe20000000064 */
[C---:B------:R-:W-:Y:S01]  /*27b0*/  FFMA R109, R24.reuse, R35, R99 ;  /* 0x00000023186d7223 */ /* 0x040fe20000000063 */
[----:B------:R-:W-:Y:S01]  /*27c0*/  FFMA R107, R27, R47, R101 ;  /* 0x0000002f1b6b7223 */ /* 0x000fe20000000065 */
[----:B------:R-:W-:Y:S01]  /*27d0*/  USHF.L.U32 UR5, UR17, 0x3, URZ ;  /* 0x0000000311057899 */ /* 0x000fe200080006ff */
[----:B------:R-:W-:Y:S01]  /*27e0*/  FFMA R65, R24, R51, R111 ;  /* 0x0000003318417223 */ /* 0x000fe2000000006f */
        /* <DEDUP_REMOVED lines=19> */
[-C--:B------:R-:W-:Y:S01]  /*2920*/  FFMA R9, R24, R19.reuse, R9 ;  /* 0x0000001318097223 */ /* 0x080fe20000000009 */
[-C--:B------:R-:W-:Y:S01]  /*2930*/  FFMA R14, R26, R19.reuse, R14 ;  /* 0x000000131a0e7223 */ /* 0x080fe2000000000e */
[C---:B------:R-:W-:Y:S01]  /*2940*/  FFMA R32, R27.reuse, R19, R16 ;  /* 0x000000131b207223 */ /* 0x040fe20000000010 */
[-C--:B------:R-:W-:Y:S01]  /*2950*/  FFMA R69, R24, R31.reuse, R69 ;  /* 0x0000001f18457223 */ /* 0x080fe20000000045 */
[CC--:B------:R-:W-:Y:S01]  /*2960*/  FFMA R103, R26.reuse, R31.reuse, R103 ;  /* 0x0000001f1a677223 */ /* 0x0c0fe20000000067 */
[----:B------:R-:W-:Y:S01]  /*2970*/  FFMA R102, R27, R31, R28 ;  /* 0x0000001f1b667223 */ /* 0x000fe2000000001c */
[-C--:B------:R-:W-:Y:S01]  /*2980*/  FFMA R110, R25, R35.reuse, R30 ;  /* 0x00000023196e7223 */ /* 0x080fe2000000001e */
[CC--:B------:R-:W-:Y:S01]  /*2990*/  FFMA R113, R26.reuse, R35.reuse, R18 ;  /* 0x000000231a717223 */ /* 0x0c0fe20000000012 */
        /* <DEDUP_REMOVED lines=12> */
[----:B------:R-:W-:Y:S01]  /*2a60*/  UIMAD.WIDE UR6, UR5, 0x4, UR6 ;  /* 0x00000004050678a5 */ /* 0x000fe2000f8e0206 */
[----:B------:R-:W-:Y:S06]  /*2a70*/  BAR.SYNC.DEFER_BLOCKING 0x0 ;  /* 0x0000000000007b1d */ /* 0x000fec0000010000 */
[----:B------:R-:W-:Y:S05]  /*2a80*/  BRA.U !UP0, `(.L_x_1) ;  /* 0xffffffd9089c7547 */ /* 0x000fea000b83ffff */
.L_x_0:
[----:B------:R-:W1:Y:S01]  /*2a90*/  LDCU UR10, c[0x0][0x384] ;  /* 0x00007080ff0a77ac */ /* 0x000e620008000800 */
[----:B------:R-:W2:Y:S01]  /*2aa0*/  LDCU.64 UR6, c[0x0][0x3a8] ;  /* 0x00007500ff0677ac */ /* 0x000ea20008000a00 */
[----:B------:R-:W3:Y:S01]  /*2ab0*/  LDCU UR8, c[0x0][0x3a0] ;  /* 0x00007400ff0877ac */ /* 0x000ee20008000800 */
[----:B------:R-:W4:Y:S01]  /*2ac0*/  LDCU UR9, c[0x0][0x38c] ;  /* 0x00007180ff0977ac */ /* 0x000f220008000800 */
[----:B-1----:R-:W-:Y:S02]  /*2ad0*/  UIMAD UR4, UR12, UR10, UR11 ;  /* 0x0000000a0c0472a4 */ /* 0x002fe4000f8e020b */
[----:B------:R-:W-:Y:S02]  /*2ae0*/  IMAD R0, R2, UR10, R0 ;  /* 0x0000000a02007c24 */ /* 0x000fe4000f8e0200 */
[----:B------:R-:W-:-:S03]  /*2af0*/  USHF.L.U32 UR4, UR4, 0x7, URZ ;  /* 0x0000000704047899 */ /* 0x000fc600080006ff */
[----:B------:R-:W-:Y:S01]  /*2b00*/  SHF.L.U32 R0, R0, 0x3, RZ ;  /* 0x0000000300007819 */ /* 0x000fe200000006ff */
[----:B------:R-:W-:-:S03]  /*2b10*/  USHF.R.S32.HI UR5, URZ, 0x1f, UR4 ;  /* 0x0000001fff057899 */ /* 0x000fc60008011404 */
[----:B------:R-:W-:-:S04]  /*2b20*/  IADD3 R2, P0, PT, R0, UR4, RZ ;  /* 0x0000000400027c10 */ /* 0x000fc8000ff1e0ff */
[----:B------:R-:W-:Y:S02]  /*2b30*/  LEA.HI.X.SX32 R3, R0, UR5, 0x1, P0 ;  /* 0x0000000500037c11 */ /* 0x000fe400080f0eff */
[----:B--2---:R-:W-:-:S04]  /*2b40*/  LEA R4, P0, R2, UR6, 0x2 ;  /* 0x0000000602047c11 */ /* 0x004fc8000f8010ff */
[----:B------:R-:W-:-:S05]  /*2b50*/  LEA.HI.X R5, R2, UR7, R3, 0x2, P0 ;  /* 0x0000000702057c11 */ /* 0x000fca00080f1403 */
[----:B0-----:R-:W3:Y:S04]  /*2b60*/  LDG.E R2, desc[UR14][R4.64] ;  /* 0x0000000e04027981 */ /* 0x001ee8000c1e1900 */
[----:B------:R-:W2:Y:S04]  /*2b70*/  LDG.E R3, desc[UR14][R4.64+0x4] ;  /* 0x0000040e04037981 */ /* 0x000ea8000c1e1900 */
[----:B------:R-:W5:Y:S04]  /*2b80*/  LDG.E R7, desc[UR14][R4.64+0x8] ;  /* 0x0000080e04077981 */ /* 0x000f68000c1e1900 */
[----:B------:R-:W5:Y:S04]  /*2b90*/  LDG.E R8, desc[UR14][R4.64+0xc] ;  /* 0x00000c0e04087981 */ /* 0x000f68000c1e1900 */
[----:B------:R-:W5:Y:S04]  /*2ba0*/  LDG.E R16, desc[UR14][R4.64+0x10] ;  /* 0x0000100e04107981 */ /* 0x000f68000c1e1900 */
[----:B------:R-:W5:Y:S04]  /*2bb0*/  LDG.E R18, desc[UR14][R4.64+0x14] ;  /* 0x0000140e04127981 */ /* 0x000f68000c1e1900 */
[----:B------:R-:W5:Y:S04]  /*2bc0*/  LDG.E R20, desc[UR14][R4.64+0x18] ;  /* 0x0000180e04147981 */ /* 0x000f68000c1e1900 */
[----:B------:R-:W5:Y:S01]  /*2bd0*/  LDG.E R21, desc[UR14][R4.64+0x1c] ;  /* 0x00001c0e04157981 */ /* 0x000f62000c1e1900 */
[----:B------:R-:W-:-:S04]  /*2be0*/  IADD3 R0, PT, PT, R0, UR10, RZ ;  /* 0x0000000a00007c10 */ /* 0x000fc8000fffe0ff */
[----:B------:R-:W-:-:S04]  /*2bf0*/  IADD3 R19, P0, PT, R0, UR4, RZ ;  /* 0x0000000400137c10 */ /* 0x000fc8000ff1e0ff */
[----:B------:R-:W-:Y:S01]  /*2c00*/  LEA.HI.X.SX32 R22, R0, UR5, 0x1, P0 ;  /* 0x0000000500167c11 */ /* 0x000fe200080f0eff */
[----:B---3--:R-:W-:Y:S01]  /*2c10*/  FMUL R6, R2, UR8 ;  /* 0x0000000802067c20 */ /* 0x008fe20008400000 */
[----:B------:R-:W-:Y:S01]  /*2c20*/  LEA R2, P0, R19, UR6, 0x2 ;  /* 0x0000000613027c11 */ /* 0x000fe2000f8010ff */
[----:B--2---:R-:W-:Y:S02]  /*2c30*/  FMUL R3, R3, UR8 ;  /* 0x0000000803037c20 */ /* 0x004fe40008400000 */
[----:B----4-:R-:W-:Y:S01]  /*2c40*/  FFMA R71, R71, UR9, R6 ;  /* 0x0000000947477c23 */ /* 0x010fe20008000006 */
[----:B-----5:R-:W-:Y:S01]  /*2c50*/  FMUL R17, R7, UR8 ;  /* 0x0000000807117c20 */ /* 0x020fe20008400000 */
[----:B------:R-:W-:Y:S01]  /*2c60*/  FFMA R7, R70, UR9, R3 ;  /* 0x0000000946077c23 */ /* 0x000fe20008000003 */
[----:B------:R-:W-:Y:S02]  /*2c70*/  LEA.HI.X R3, R19, UR7, R22, 0x2, P0 ;  /* 0x0000000713037c11 */ /* 0x000fe400080f1416 */
[----:B------:R-:W-:Y:S01]  /*2c80*/  STG.E desc[UR14][R4.64], R71 ;  /* 0x0000004704007986 */ /* 0x000fe2000c10190e */
[----:B------:R-:W-:Y:S01]  /*2c90*/  FMUL R8, R8, UR8 ;  /* 0x0000000808087c20 */ /* 0x000fe20008400000 */
[----:B------:R-:W-:-:S02]  /*2ca0*/  FFMA R17, R72, UR9, R17 ;  /* 0x0000000948117c23 */ /* 0x000fc40008000011 */
[----:B------:R0:W-:Y:S01]  /*2cb0*/  STG.E desc[UR14][R4.64+0x4], R7 ;  /* 0x0000040704007986 */ /* 0x0001e2000c10190e */
[----:B------:R-:W-:Y:S01]  /*2cc0*/  FMUL R19, R16, UR8 ;  /* 0x0000000810137c20 */ /* 0x000fe20008400000 */
[----:B------:R-:W-:Y:S02]  /*2cd0*/  FFMA R121, R121, UR9, R8 ;  /* 0x0000000979797c23 */ /* 0x000fe40008000008 */
[----:B------:R1:W-:Y:S01]  /*2ce0*/  STG.E desc[UR14][R4.64+0x8], R17 ;  /* 0x0000081104007986 */ /* 0x0003e2000c10190e */
[----:B------:R-:W-:Y:S01]  /*2cf0*/  FMUL R18, R18, UR8 ;  /* 0x0000000812127c20 */ /* 0x000fe20008400000 */
[----:B------:R-:W-:Y:S02]  /*2d00*/  FFMA R19, R10, UR9, R19 ;  /* 0x000000090a137c23 */ /* 0x000fe40008000013 */
[----:B------:R-:W-:Y:S01]  /*2d10*/  STG.E desc[UR14][R4.64+0xc], R121 ;  /* 0x00000c7904007986 */ /* 0x000fe2000c10190e */
[----:B------:R-:W-:Y:S01]  /*2d20*/  FMUL R20, R20, UR8 ;  /* 0x0000000814147c20 */ /* 0x000fe20008400000 */
[----:B------:R-:W-:-:S02]  /*2d30*/  FFMA R11, R11, UR9, R18 ;  /* 0x000000090b0b7c23 */ /* 0x000fc40008000012 */
[----:B------:R-:W-:Y:S01]  /*2d40*/  STG.E desc[UR14][R4.64+0x10], R19 ;  /* 0x0000101304007986 */ /* 0x000fe2000c10190e */
[----:B------:R-:W-:Y:S01]  /*2d50*/  FMUL R6, R21, UR8 ;  /* 0x0000000815067c20 */ /* 0x000fe20008400000 */
[----:B------:R-:W-:Y:S02]  /*2d60*/  FFMA R13, R13, UR9, R20 ;  /* 0x000000090d0d7c23 */ /* 0x000fe40008000014 */
[----:B------:R-:W-:Y:S01]  /*2d70*/  STG.E desc[UR14][R4.64+0x14], R11 ;  /* 0x0000140b04007986 */ /* 0x000fe2000c10190e */
[----:B------:R-:W-:-:S03]  /*2d80*/  FFMA R15, R15, UR9, R6 ;  /* 0x000000090f0f7c23 */ /* 0x000fc60008000006 */
[----:B------:R-:W-:Y:S04]  /*2d90*/  STG.E desc[UR14][R4.64+0x18], R13 ;  /* 0x0000180d04007986 */ /* 0x000fe8000c10190e */
[----:B------:R2:W-:Y:S04]  /*2da0*/  STG.E desc[UR14][R4.64+0x1c], R15 ;  /* 0x00001c0f04007986 */ /* 0x0005e8000c10190e */
[----:B0-----:R-:W3:Y:S01]  /*2db0*/  LDG.E R7, desc[UR14][R2.64] ;  /* 0x0000000e02077981 */ /* 0x001ee2000c1e1900 */
[----:B------:R-:W-:-:S04]  /*2dc0*/  IADD3 R6, PT, PT, R0, 0x1, RZ ;  /* 0x0000000100067810 */ /* 0x000fc80007ffe0ff */
[----:B------:R-:W-:-:S04]  /*2dd0*/  IADD3 R10, P0, PT, R6, UR4, RZ ;  /* 0x00000004060a7c10 */ /* 0x000fc8000ff1e0ff */
[----:B-1----:R-:W-:Y:S02]  /*2de0*/  LEA.HI.X.SX32 R17, R6, UR5, 0x1, P0 ;  /* 0x0000000506117c11 */ /* 0x002fe400080f0eff */
[----:B------:R-:W-:Y:S01]  /*2df0*/  LEA R6, P0, R10, UR6, 0x2 ;  /* 0x000000060a067c11 */ /* 0x000fe2000f8010ff */
[----:B---3--:R-:W-:-:S03]  /*2e00*/  FMUL R8, R7, UR8 ;  /* 0x0000000807087c20 */ /* 0x008fc60008400000 */
[----:B------:R-:W-:Y:S01]  /*2e10*/  LEA.HI.X R7, R10, UR7, R17, 0x2, P0 ;  /* 0x000000070a077c11 */ /* 0x000fe200080f1411 */
[----:B------:R-:W-:-:S05]  /*2e20*/  FFMA R73, R73, UR9, R8 ;  /* 0x0000000949497c23 */ /* 0x000fca0008000008 */
[----:B------:R0:W-:Y:S04]  /*2e30*/  STG.E desc[UR14][R2.64], R73 ;  /* 0x0000004902007986 */ /* 0x0001e8000c10190e */
[----:B------:R-:W3:Y:S01]  /*2e40*/  LDG.E R8, desc[UR14][R6.64] ;  /* 0x0000000e06087981 */ /* 0x000ee2000c1e1900 */
[----:B------:R-:W-:-:S04]  /*2e50*/  IADD3 R10, PT, PT, R0, 0x2, RZ ;  /* 0x00000002000a7810 */ /* 0x000fc80007ffe0ff */
[----:B--2---:R-:W-:-:S04]  /*2e60*/  IADD3 R5, P0, PT, R10, UR4, RZ ;  /* 0x000000040a057c10 */ /* 0x004fc8000ff1e0ff */
[----:B------:R-:W-:Y:S02]  /*2e70*/  LEA.HI.X.SX32 R16, R10, UR5, 0x1, P0 ;  /* 0x000000050a107c11 */ /* 0x000fe400080f0eff */
[----:B------:R-:W-:-:S04]  /*2e80*/  LEA R4, P0, R5, UR6, 0x2 ;  /* 0x0000000605047c11 */ /* 0x000fc8000f8010ff */
[----:B------:R-:W-:Y:S01]  /*2e90*/  LEA.HI.X R5, R5, UR7, R16, 0x2, P0 ;  /* 0x0000000705057c11 */ /* 0x000fe200080f1410 */
[----:B---3--:R-:W-:-:S04]  /*2ea0*/  FMUL R11, R8, UR8 ;  /* 0x00000008080b7c20 */ /* 0x008fc80008400000 */
[----:B------:R-:W-:-:S05]  /*2eb0*/  FFMA R11, R122, UR9, R11 ;  /* 0x000000097a0b7c23 */ /* 0x000fca000800000b */
[----:B------:R1:W-:Y:S04]  /*2ec0*/  STG.E desc[UR14][R6.64], R11 ;  /* 0x0000000b06007986 */ /* 0x0003e8000c10190e */
[----:B------:R-:W2:Y:S01]  /*2ed0*/  LDG.E R8, desc[UR14][R4.64] ;  /* 0x0000000e04087981 */ /* 0x000ea2000c1e1900 */
[----:B0-----:R-:W-:-:S04]  /*2ee0*/  IADD3 R2, PT, PT, R0, 0x3, RZ ;  /* 0x0000000300027810 */ /* 0x001fc80007ffe0ff */
[----:B------:R-:W-:-:S04]  /*2ef0*/  IADD3 R3, P0, PT, R2, UR4, RZ ;  /* 0x0000000402037c10 */ /* 0x000fc8000ff1e0ff */
[----:B------:R-:W-:Y:S02]  /*2f00*/  LEA.HI.X.SX32 R16, R2, UR5, 0x1, P0 ;  /* 0x0000000502107c11 */ /* 0x000fe400080f0eff */
[----:B------:R-:W-:-:S04]  /*2f10*/  LEA R2, P0, R3, UR6, 0x2 ;  /* 0x0000000603027c11 */ /* 0x000fc8000f8010ff */
[----:B------:R-:W-:Y:S01]  /*2f20*/  LEA.HI.X R3, R3, UR7, R16, 0x2, P0 ;  /* 0x0000000703037c11 */ /* 0x000fe200080f1410 */
[----:B--2---:R-:W-:-:S04]  /*2f30*/  FMUL R13, R8, UR8 ;  /* 0x00000008080d7c20 */ /* 0x004fc80008400000 */
[----:B------:R-:W-:-:S05]  /*2f40*/  FFMA R13, R84, UR9, R13 ;  /* 0x00000009540d7c23 */ /* 0x000fca000800000d */
[----:B------:R0:W-:Y:S04]  /*2f50*/  STG.E desc[UR14][R4.64], R13 ;  /* 0x0000000d04007986 */ /* 0x0001e8000c10190e */
[----:B------:R-:W2:Y:S01]  /*2f60*/  LDG.E R8, desc[UR14][R2.64] ;  /* 0x0000000e02087981 */ /* 0x000ea2000c1e1900 */
[----:B-1----:R-:W-:-:S04]  /*2f70*/  IADD3 R6, PT, PT, R0, 0x4, RZ ;  /* 0x0000000400067810 */ /* 0x002fc80007ffe0ff */
        /* <DEDUP_REMOVED lines=35> */
[----:B------:R-:W-:-:S04]  /*31b0*/  IADD3 R0, PT, PT, R0, UR10, RZ ;  /* 0x0000000a00007c10 */ /* 0x000fc8000fffe0ff */
[----:B-1----:R-:W-:-:S04]  /*31c0*/  IADD3 R5, P0, PT, R0, UR4, RZ ;  /* 0x0000000400057c10 */ /* 0x002fc8000ff1e0ff */
[----:B------:R-:W-:Y:S02]  /*31d0*/  LEA.HI.X.SX32 R12, R0, UR5, 0x1, P0 ;  /* 0x00000005000c7c11 */ /* 0x000fe400080f0eff */
[----:B------:R-:W-:-:S04]  /*31e0*/  LEA R4, P0, R5, UR6, 0x2 ;  /* 0x0000000605047c11 */ /* 0x000fc8000f8010ff */
[----:B------:R-:W-:Y:S01]  /*31f0*/  LEA.HI.X R5, R5, UR7, R12, 0x2, P0 ;  /* 0x0000000705057c11 */ /* 0x000fe200080f140c */
[----:B--2---:R-:W-:-:S04]  /*3200*/  FMUL R11, R8, UR8 ;  /* 0x00000008080b7c20 */ /* 0x004fc80008400000 */
[----:B------:R-:W-:-:S05]  /*3210*/  FFMA R11, R32, UR9, R11 ;  /* 0x00000009200b7c23 */ /* 0x000fca000800000b */
[----:B------:R1:W-:Y:S04]  /*3220*/  STG.E desc[UR14][R6.64], R11 ;  /* 0x0000000b06007986 */ /* 0x0003e8000c10190e */
[----:B------:R-:W2:Y:S04]  /*3230*/  LDG.E R8, desc[UR14][R4.64] ;  /* 0x0000000e04087981 */ /* 0x000ea8000c1e1900 */
[----:B0-----:R-:W3:Y:S01]  /*3240*/  LDG.E R3, desc[UR14][R4.64+0x4] ;  /* 0x0000040e04037981 */ /* 0x001ee2000c1e1900 */
[----:B------:R-:W-:-:S04]  /*3250*/  IADD3 R10, PT, PT, R10, UR10, RZ ;  /* 0x0000000a0a0a7c10 */ /* 0x000fc8000fffe0ff */
[----:B------:R-:W-:-:S04]  /*3260*/  IADD3 R12, P0, PT, R10, UR4, RZ ;  /* 0x000000040a0c7c10 */ /* 0x000fc8000ff1e0ff */
[----:B------:R-:W-:Y:S02]  /*3270*/  LEA.HI.X.SX32 R13, R10, UR5, 0x1, P0 ;  /* 0x000000050a0d7c11 */ /* 0x000fe400080f0eff */
[----:B------:R-:W-:Y:S01]  /*3280*/  LEA R2, P0, R12, UR6, 0x2 ;  /* 0x000000060c027c11 */ /* 0x000fe2000f8010ff */
[----:B--2---:R-:W-:Y:S01]  /*3290*/  FMUL R9, R8, UR8 ;  /* 0x0000000808097c20 */ /* 0x004fe20008400000 */
[----:B---3--:R-:W-:-:S03]  /*32a0*/  FMUL R8, R3, UR8 ;  /* 0x0000000803087c20 */ /* 0x008fc60008400000 */
[----:B------:R-:W-:Y:S01]  /*32b0*/  FFMA R9, R52, UR9, R9 ;  /* 0x0000000934097c23 */ /* 0x000fe20008000009 */
[----:B------:R-:W-:Y:S01]  /*32c0*/  LEA.HI.X R3, R12, UR7, R13, 0x2, P0 ;  /* 0x000000070c037c11 */ /* 0x000fe200080f140d */
[----:B------:R-:W-:-:S03]  /*32d0*/  FFMA R53, R53, UR9, R8 ;  /* 0x0000000935357c23 */ /* 0x000fc60008000008 */
[----:B------:R-:W-:Y:S04]  /*32e0*/  STG.E desc[UR14][R4.64], R9 ;  /* 0x0000000904007986 */ /* 0x000fe8000c10190e */
[----:B------:R0:W-:Y:S04]  /*32f0*/  STG.E desc[UR14][R4.64+0x4], R53 ;  /* 0x0000043504007986 */ /* 0x0001e8000c10190e */
[----:B-1----:R-:W2:Y:S01]  /*3300*/  LDG.E R7, desc[UR14][R2.64] ;  /* 0x0000000e02077981 */ /* 0x002ea2000c1e1900 */
[----:B------:R-:W-:-:S04]  /*3310*/  IADD3 R6, PT, PT, R0, 0x3, RZ ;  /* 0x0000000300067810 */ /* 0x000fc80007ffe0ff */
[----:B------:R-:W-:-:S04]  /*3320*/  IADD3 R8, P0, PT, R6, UR4, RZ ;  /* 0x0000000406087c10 */ /* 0x000fc8000ff1e0ff */
[----:B------:R-:W-:Y:S02]  /*3330*/  LEA.HI.X.SX32 R13, R6, UR5, 0x1, P0 ;  /* 0x00000005060d7c11 */ /* 0x000fe400080f0eff */
[----:B------:R-:W-:Y:S01]  /*3340*/  LEA R6, P0, R8, UR6, 0x2 ;  /* 0x0000000608067c11 */ /* 0x000fe2000f8010ff */
[----:B--2---:R-:W-:-:S03]  /*3350*/  FMUL R11, R7, UR8 ;  /* 0x00000008070b7c20 */ /* 0x004fc60008400000 */
[----:B------:R-:W-:Y:S01]  /*3360*/  LEA.HI.X R7, R8, UR7, R13, 0x2, P0 ;  /* 0x0000000708077c11 */ /* 0x000fe200080f140d */
        /* <DEDUP_REMOVED lines=40> */
[----:B0-----:R-:W-:-:S04]  /*35f0*/  IADD3 R3, P0, PT, R0, UR4, RZ ;  /* 0x0000000400037c10 */ /* 0x001fc8000ff1e0ff */
        /* <DEDUP_REMOVED lines=34> */
[----:B------:R-:W-:-:S04]  /*3820*/  IADD3 R10, PT, PT, R0, 0x4, RZ ;  /* 0x00000004000a7810 */ /* 0x000fc80007ffe0ff */
        /* <DEDUP_REMOVED lines=43> */
[----:B------:R-:W2:Y:S04]  /*3ae0*/  LDG.E R8, desc[UR14][R4.64] ;  /* 0x0000000e04087981 */ /* 0x000ea8000c1e1900 */
[----:B-1----:R-:W3:Y:S04]  /*3af0*/  LDG.E R2, desc[UR14][R4.64+0x4] ;  /* 0x0000040e04027981 */ /* 0x002ee8000c1e1900 */
[----:B------:R-:W4:Y:S04]  /*3b00*/  LDG.E R12, desc[UR14][R4.64+0x8] ;  /* 0x0000080e040c7981 */ /* 0x000f28000c1e1900 */
[----:B------:R-:W0:Y:S01]  /*3b10*/  LDG.E R13, desc[UR14][R4.64+0xc] ;  /* 0x00000c0e040d7981 */ /* 0x000e22000c1e1900 */
[----:B------:R-:W-:-:S04]  /*3b20*/  IADD3 R10, PT, PT, R10, UR10, RZ ;  /* 0x0000000a0a0a7c10 */ /* 0x000fc8000fffe0ff */
[----:B------:R-:W-:-:S04]  /*3b30*/  IADD3 R14, P0, PT, R10, UR4, RZ ;  /* 0x000000040a0e7c10 */ /* 0x000fc8000ff1e0ff */
[----:B------:R-:W-:Y:S01]  /*3b40*/  LEA.HI.X.SX32 R15, R10, UR5, 0x1, P0 ;  /* 0x000000050a0f7c11 */ /* 0x000fe200080f0eff */
[----:B--2---:R-:W-:-:S04]  /*3b50*/  FMUL R3, R8, UR8 ;  /* 0x0000000808037c20 */ /* 0x004fc80008400000 */
[----:B------:R-:W-:Y:S01]  /*3b60*/  FFMA R11, R56, UR9, R3 ;  /* 0x00000009380b7c23 */ /* 0x000fe20008000003 */
[----:B---3--:R-:W-:Y:S01]  /*3b70*/  FMUL R8, R2, UR8 ;  /* 0x0000000802087c20 */ /* 0x008fe20008400000 */
[----:B------:R-:W-:Y:S01]  /*3b80*/  LEA R2, P0, R14, UR6, 0x2 ;  /* 0x000000060e027c11 */ /* 0x000fe2000f8010ff */
[----:B----4-:R-:W-:Y:S02]  /*3b90*/  FMUL R3, R12, UR8 ;  /* 0x000000080c037c20 */ /* 0x010fe40008400000 */
[----:B------:R-:W-:Y:S01]  /*3ba0*/  FFMA R57, R57, UR9, R8 ;  /* 0x0000000939397c23 */ /* 0x000fe20008000008 */
[----:B------:R-:W-:Y:S01]  /*3bb0*/  STG.E desc[UR14][R4.64], R11 ;  /* 0x0000000b04007986 */ /* 0x000fe2000c10190e */
[----:B0-----:R-:W-:Y:S01]  /*3bc0*/  FMUL R6, R13, UR8 ;  /* 0x000000080d067c20 */ /* 0x001fe20008400000 */
[----:B------:R-:W-:Y:S01]  /*3bd0*/  FFMA R9, R58, UR9, R3 ;  /* 0x000000093a097c23 */ /* 0x000fe20008000003 */
[----:B------:R-:W-:Y:S01]  /*3be0*/  LEA.HI.X R3, R14, UR7, R15, 0x2, P0 ;  /* 0x000000070e037c11 */ /* 0x000fe200080f140f */
[----:B------:R-:W-:Y:S01]  /*3bf0*/  STG.E desc[UR14][R4.64+0x4], R57 ;  /* 0x0000043904007986 */ /* 0x000fe2000c10190e */
[----:B------:R-:W-:-:S03]  /*3c00*/  FFMA R59, R59, UR9, R6 ;  /* 0x000000093b3b7c23 */ /* 0x000fc60008000006 */
[----:B------:R-:W-:Y:S04]  /*3c10*/  STG.E desc[UR14][R4.64+0x8], R9 ;  /* 0x0000080904007986 */ /* 0x000fe8000c10190e */
[----:B------:R0:W-:Y:S04]  /*3c20*/  STG.E desc[UR14][R4.64+0xc], R59 ;  /* 0x00000c3b04007986 */ /* 0x0001e8000c10190e */
[----:B------:R-:W2:Y:S01]  /*3c30*/  LDG.E R7, desc[UR14][R2.64] ;  /* 0x0000000e02077981 */ /* 0x000ea2000c1e1900 */
        /* <DEDUP_REMOVED lines=108> */
[----:B-1----:R-:W3:Y:S01]  /*4300*/  LDG.E R7, desc[UR14][R2.64+0x4] ;  /* 0x0000040e02077981 */ /* 0x002ee2000c1e1900 */
        /* <DEDUP_REMOVED lines=11> */
[----:B0-----:R-:W2:Y:S01]  /*43c0*/  LDG.E R5, desc[UR14][R6.64] ;  /* 0x0000000e06057981 */ /* 0x001ea2000c1e1900 */
        /* <DEDUP_REMOVED lines=106> */
[----:B------:R-:W-:Y:S04]  /*4a70*/  STG.E desc[UR14][R2.64], R99 ;  /* 0x0000006302007986 */ /* 0x000fe8000c10190e */
        /* <DEDUP_REMOVED lines=8> */
[----:B------:R-:W-:Y:S04]  /*4b00*/  STG.E desc[UR14][R6.64], R9 ;  /* 0x0000000906007986 */ /* 0x000fe8000c10190e */
[----:B------:R-:W2:Y:S02]  /*4b10*/  LDG.E R0, desc[UR14][R4.64] ;  /* 0x0000000e04007981 */ /* 0x000ea4000c1e1900 */
[----:B--2---:R-:W-:-:S04]  /*4b20*/  FMUL R0, R0, UR8 ;  /* 0x0000000800007c20 */ /* 0x004fc80008400000 */
[----:B------:R-:W-:-:S05]  /*4b30*/  FFMA R101, R101, UR9, R0 ;  /* 0x0000000965657c23 */ /* 0x000fca0008000000 */
[----:B------:R-:W-:Y:S01]  /*4b40*/  STG.E desc[UR14][R4.64], R101 ;  /* 0x0000006504007986 */ /* 0x000fe2000c10190e */
[----:B------:R-:W-:Y:S05]  /*4b50*/  EXIT ;  /* 0x000000000000794d */ /* 0x000fea0003800000 */
.L_x_2:
[----:B------:R-:W-:-:S00]  /*4b60*/  BRA `(.L_x_2) ;  /* 0xfffffffc00fc7947 */ /* 0x000fc0000383ffff */
[----:B------:R-:W-:-:S00]  /*4b70*/  NOP ;  /* 0x0000000000007918 */ /* 0x000fc00000000000 */
        /* <DEDUP_REMOVED lines=8> */
.L_x_3:


//--------------------- .nv.shared._Z10mysgemm_v4ILi256ELi128ELi128ELi8ELi8ELi8EEviiifPfS0_fS0_ --------------------------
	.section	.nv.shared._Z10mysgemm_v4ILi256ELi128ELi128ELi8ELi8ELi8EEviiifPfS0_fS0_,"aw",@nobits
	.sectionflags	@""
	.align	4
.nv.shared._Z10mysgemm_v4ILi256ELi128ELi128ELi8ELi8ELi8EEviiifPfS0_fS0_:
	.zero		9216


//--------------------- .nv.shared.reserved.0     --------------------------
	.section	.nv.shared.reserved.0,"aw",@nobits
	.weak		__nv_reservedSMEM_offset_0_alias
	.size		__nv_reservedSMEM_offset_0_alias, 0, 64
	.other		__nv_reservedSMEM_offset_0_alias,@"STO_CUDA_RESERVED_SHARED STV_DEFAULT"
__nv_reservedSMEM_offset_0_alias:
	.zero		0
	.zero		64


//--------------------- .nv.constant0._Z10mysgemm_v4ILi256ELi128ELi128ELi8ELi8ELi8EEviiifPfS0_fS0_ --------------------------
	.section	.nv.constant0._Z10mysgemm_v4ILi256ELi128ELi128ELi8ELi8ELi8EEviiifPfS0_fS0_,"a",@progbits
	.sectionflags	@""
	.align	4
.nv.constant0._Z10mysgemm_v4ILi256ELi128ELi128ELi8ELi8ELi8EEviiifPfS0_fS0_:
	.zero		944


//--------------------- SYMBOLS --------------------------

	.type		.nv.reservedSmem.offset0,@object
	.size		.nv.reservedSmem.offset0,0x4
	.type		.nv.reservedSmem.cap,@object
	.size		.nv.reservedSmem.cap,0x4
